//
// Generated by NVIDIA NVVM Compiler
//
// Compiler Build ID: CL-36424714
// Cuda compilation tools, release 13.0, V13.0.88
// Based on NVVM 20.0.0
//

.version 9.0
.target sm_100
.address_size 64

	// .globl	_Z10hashKernelPhmS_S_
.extern .func  (.param .b64 func_retval0) malloc
(
	.param .b64 malloc_param_0
)
;
.extern .func free
(
	.param .b64 free_param_0
)
;
.const .align 1 .b8 SIGMA[192] = {0, 1, 2, 3, 4, 5, 6, 7, 8, 9, 10, 11, 12, 13, 14, 15, 14, 10, 4, 8, 9, 15, 13, 6, 1, 12, 0, 2, 11, 7, 5, 3, 11, 8, 12, 0, 5, 2, 15, 13, 10, 14, 3, 6, 7, 1, 9, 4, 7, 9, 3, 1, 13, 12, 11, 14, 2, 6, 5, 10, 4, 0, 15, 8, 9, 0, 5, 7, 2, 4, 10, 15, 14, 1, 11, 12, 6, 8, 3, 13, 2, 12, 6, 10, 0, 11, 8, 3, 4, 13, 7, 5, 15, 14, 1, 9, 12, 5, 1, 15, 14, 13, 4, 10, 0, 7, 6, 3, 9, 2, 8, 11, 13, 11, 7, 14, 12, 1, 3, 9, 5, 0, 15, 4, 8, 6, 2, 10, 6, 15, 14, 9, 11, 3, 0, 8, 12, 2, 13, 7, 1, 4, 10, 5, 10, 2, 8, 4, 7, 6, 1, 5, 15, 11, 9, 14, 3, 12, 13, 0, 0, 1, 2, 3, 4, 5, 6, 7, 8, 9, 10, 11, 12, 13, 14, 15, 14, 10, 4, 8, 9, 15, 13, 6, 1, 12, 0, 2, 11, 7, 5, 3};

.visible .entry _Z10hashKernelPhmS_S_(
	.param .u64 .ptr .align 1 _Z10hashKernelPhmS_S__param_0,
	.param .u64 _Z10hashKernelPhmS_S__param_1,
	.param .u64 .ptr .align 1 _Z10hashKernelPhmS_S__param_2,
	.param .u64 .ptr .align 1 _Z10hashKernelPhmS_S__param_3
)
{
	.local .align 16 .b8 	__local_depot0[144];
	.reg .b64 	%SP;
	.reg .b64 	%SPL;
	.reg .pred 	%p<12>;
	.reg .b16 	%rs<16>;
	.reg .b32 	%r<271>;
	.reg .b64 	%rd<571>;

	mov.u64 	%SPL, __local_depot0;
	ld.param.u64 	%rd124, [_Z10hashKernelPhmS_S__param_0];
	ld.param.u64 	%rd121, [_Z10hashKernelPhmS_S__param_1];
	ld.param.u64 	%rd122, [_Z10hashKernelPhmS_S__param_2];
	add.u64 	%rd1, %SPL, 0;
	add.u64 	%rd2, %SPL, 128;
	st.local.u64 	[%rd2], %rd124;
	and.b64  	%rd3, %rd121, 4294967295;
	add.s64 	%rd523, %rd3, 56;
	{ // callseq 0, 0
	.param .b64 param0;
	st.param.b64 	[param0], %rd523;
	.param .b64 retval0;
	call.uni (retval0), 
	malloc, 
	(
	param0
	);
	ld.param.b64 	%rd127, [retval0];
	} // callseq 0
	mov.b32 	%r5, 0;
	st.u8 	[%rd127+3], %r5;
	st.u8 	[%rd127+2], %r5;
	st.u8 	[%rd127+1], %r5;
	mov.b32 	%r6, 1;
	st.u8 	[%rd127], %r6;
	st.u8 	[%rd127+7], %r5;
	st.u8 	[%rd127+6], %r5;
	st.u8 	[%rd127+5], %r5;
	mov.b32 	%r7, 32;
	st.u8 	[%rd127+4], %r7;
	st.u8 	[%rd127+11], %r5;
	st.u8 	[%rd127+10], %r5;
	mov.b32 	%r8, 2;
	st.u8 	[%rd127+9], %r8;
	st.u8 	[%rd127+8], %r5;
	st.u8 	[%rd127+15], %r5;
	st.u8 	[%rd127+14], %r5;
	st.u8 	[%rd127+13], %r5;
	mov.b32 	%r9, 3;
	st.u8 	[%rd127+12], %r9;
	st.u8 	[%rd127+19], %r5;
	st.u8 	[%rd127+18], %r5;
	st.u8 	[%rd127+17], %r5;
	mov.b32 	%r10, 19;
	st.u8 	[%rd127+16], %r10;
	st.u8 	[%rd127+23], %r5;
	st.u8 	[%rd127+22], %r5;
	st.u8 	[%rd127+21], %r5;
	st.u8 	[%rd127+20], %r8;
	setp.eq.s64 	%p1, %rd3, 0;
	@%p1 bra 	$L__BB0_3;
	mov.b64 	%rd513, 0;
$L__BB0_2:
	add.s64 	%rd129, %rd2, %rd513;
	ld.local.u8 	%rs4, [%rd129];
	add.s64 	%rd130, %rd127, %rd513;
	st.u8 	[%rd130+24], %rs4;
	add.s64 	%rd513, %rd513, 1;
	setp.lt.u64 	%p2, %rd513, %rd3;
	@%p2 bra 	$L__BB0_2;
$L__BB0_3:
	add.s64 	%rd140, %rd121, 24;
	and.b64  	%rd141, %rd140, 4294967295;
	add.s64 	%rd142, %rd127, %rd141;
	shr.u64 	%rd143, %rd122, 56;
	st.u8 	[%rd142+7], %rd143;
	shr.u64 	%rd144, %rd122, 48;
	st.u8 	[%rd142+6], %rd144;
	shr.u64 	%rd145, %rd122, 40;
	st.u8 	[%rd142+5], %rd145;
	shr.u64 	%rd146, %rd122, 32;
	st.u8 	[%rd142+4], %rd146;
	shr.u64 	%rd147, %rd122, 24;
	st.u8 	[%rd142+3], %rd147;
	shr.u64 	%rd148, %rd122, 16;
	st.u8 	[%rd142+2], %rd148;
	shr.u64 	%rd149, %rd122, 8;
	st.u8 	[%rd142+1], %rd149;
	st.u8 	[%rd142], %rd122;
	mov.b64 	%rd524, 0;
	st.local.v2.u64 	[%rd1], {%rd524, %rd524};
	st.local.v2.u64 	[%rd1+16], {%rd524, %rd524};
	st.local.v2.u64 	[%rd1+32], {%rd524, %rd524};
	st.local.v2.u64 	[%rd1+48], {%rd524, %rd524};
	st.local.v2.u64 	[%rd1+64], {%rd524, %rd524};
	st.local.v2.u64 	[%rd1+80], {%rd524, %rd524};
	st.local.v2.u64 	[%rd1+96], {%rd524, %rd524};
	st.local.v2.u64 	[%rd1+112], {%rd524, %rd524};
	mov.b16 	%rs15, 0;
	mov.b64 	%rd551, 7640891576939301192;
	mov.b64 	%rd550, -4942790177534073029;
	mov.b64 	%rd549, 4354685564936845355;
	mov.b64 	%rd548, -6534734903238641935;
	mov.b64 	%rd547, 5840696475078001361;
	mov.b64 	%rd546, -7276294671716946913;
	mov.b64 	%rd545, 2270897969802886507;
	mov.b64 	%rd544, 6620516959819538809;
	mov.u64 	%rd522, %rd1;
	mov.u64 	%rd525, %rd524;
	mov.u64 	%rd526, %rd524;
$L__BB0_4:
	and.b16  	%rs6, %rs15, 255;
	setp.ne.s16 	%p3, %rs6, 128;
	@%p3 bra 	$L__BB0_8;
	xor.b64  	%rd541, %rd526, 5840696475078001361;
	mov.u64 	%rd157, SIGMA;
	add.s64 	%rd527, %rd157, 7;
	xor.b64  	%rd537, %rd525, -7276294671716946913;
	mov.b32 	%r269, 0;
	mov.b64 	%rd540, 7640891576956012808;
	mov.b64 	%rd536, -4942790177534073029;
	mov.b64 	%rd533, 2270897969802886507;
	mov.b64 	%rd532, 4354685564936845355;
	mov.b64 	%rd529, 6620516959819538809;
	mov.b64 	%rd528, -6534734903238641935;
	mov.u64 	%rd530, %rd548;
	mov.u64 	%rd531, %rd544;
	mov.u64 	%rd534, %rd549;
	mov.u64 	%rd535, %rd545;
	mov.u64 	%rd538, %rd550;
	mov.u64 	%rd539, %rd546;
	mov.u64 	%rd542, %rd551;
	mov.u64 	%rd543, %rd547;
$L__BB0_6:
	ld.const.u8 	%r12, [%rd527+-7];
	mul.wide.u32 	%rd158, %r12, 8;
	add.s64 	%rd159, %rd1, %rd158;
	ld.local.u64 	%rd160, [%rd159];
	ld.const.u8 	%r13, [%rd527+-6];
	mul.wide.u32 	%rd161, %r13, 8;
	add.s64 	%rd162, %rd1, %rd161;
	ld.local.u64 	%rd163, [%rd162];
	add.s64 	%rd164, %rd543, %rd160;
	add.s64 	%rd165, %rd164, %rd542;
	xor.b64  	%rd166, %rd541, %rd165;
	mov.b64 	{%r14, %r15}, %rd166;
	mov.b64 	%rd167, {%r15, %r14};
	add.s64 	%rd168, %rd540, %rd167;
	xor.b64  	%rd169, %rd543, %rd168;
	mov.b64 	{%r16, %r17}, %rd169;
	shf.l.wrap.b32 	%r18, %r17, %r16, 8;
	shf.l.wrap.b32 	%r19, %r16, %r17, 8;
	mov.b64 	%rd170, {%r19, %r18};
	add.s64 	%rd171, %rd170, %rd163;
	add.s64 	%rd172, %rd171, %rd165;
	xor.b64  	%rd173, %rd167, %rd172;
	mov.b64 	{%r20, %r21}, %rd173;
	shf.l.wrap.b32 	%r22, %r21, %r20, 16;
	shf.l.wrap.b32 	%r23, %r20, %r21, 16;
	mov.b64 	%rd174, {%r23, %r22};
	add.s64 	%rd175, %rd168, %rd174;
	xor.b64  	%rd176, %rd170, %rd175;
	mov.b64 	{%r24, %r25}, %rd176;
	shf.l.wrap.b32 	%r26, %r24, %r25, 1;
	shf.l.wrap.b32 	%r27, %r25, %r24, 1;
	mov.b64 	%rd177, {%r27, %r26};
	ld.const.u8 	%r28, [%rd527+-5];
	mul.wide.u32 	%rd178, %r28, 8;
	add.s64 	%rd179, %rd1, %rd178;
	ld.local.u64 	%rd180, [%rd179];
	ld.const.u8 	%r29, [%rd527+-4];
	mul.wide.u32 	%rd181, %r29, 8;
	add.s64 	%rd182, %rd1, %rd181;
	ld.local.u64 	%rd183, [%rd182];
	add.s64 	%rd184, %rd539, %rd180;
	add.s64 	%rd185, %rd184, %rd538;
	xor.b64  	%rd186, %rd537, %rd185;
	mov.b64 	{%r30, %r31}, %rd186;
	mov.b64 	%rd187, {%r31, %r30};
	add.s64 	%rd188, %rd536, %rd187;
	xor.b64  	%rd189, %rd539, %rd188;
	mov.b64 	{%r32, %r33}, %rd189;
	shf.l.wrap.b32 	%r34, %r33, %r32, 8;
	shf.l.wrap.b32 	%r35, %r32, %r33, 8;
	mov.b64 	%rd190, {%r35, %r34};
	add.s64 	%rd191, %rd190, %rd183;
	add.s64 	%rd192, %rd191, %rd185;
	xor.b64  	%rd193, %rd187, %rd192;
	mov.b64 	{%r36, %r37}, %rd193;
	shf.l.wrap.b32 	%r38, %r37, %r36, 16;
	shf.l.wrap.b32 	%r39, %r36, %r37, 16;
	mov.b64 	%rd194, {%r39, %r38};
	add.s64 	%rd195, %rd188, %rd194;
	xor.b64  	%rd196, %rd190, %rd195;
	mov.b64 	{%r40, %r41}, %rd196;
	shf.l.wrap.b32 	%r42, %r40, %r41, 1;
	shf.l.wrap.b32 	%r43, %r41, %r40, 1;
	mov.b64 	%rd197, {%r43, %r42};
	ld.const.u8 	%r44, [%rd527+-3];
	mul.wide.u32 	%rd198, %r44, 8;
	add.s64 	%rd199, %rd1, %rd198;
	ld.local.u64 	%rd200, [%rd199];
	ld.const.u8 	%r45, [%rd527+-2];
	mul.wide.u32 	%rd201, %r45, 8;
	add.s64 	%rd202, %rd1, %rd201;
	ld.local.u64 	%rd203, [%rd202];
	add.s64 	%rd204, %rd535, %rd200;
	add.s64 	%rd205, %rd204, %rd534;
	xor.b64  	%rd206, %rd533, %rd205;
	mov.b64 	{%r46, %r47}, %rd206;
	mov.b64 	%rd207, {%r47, %r46};
	add.s64 	%rd208, %rd532, %rd207;
	xor.b64  	%rd209, %rd535, %rd208;
	mov.b64 	{%r48, %r49}, %rd209;
	shf.l.wrap.b32 	%r50, %r49, %r48, 8;
	shf.l.wrap.b32 	%r51, %r48, %r49, 8;
	mov.b64 	%rd210, {%r51, %r50};
	add.s64 	%rd211, %rd210, %rd203;
	add.s64 	%rd212, %rd211, %rd205;
	xor.b64  	%rd213, %rd207, %rd212;
	mov.b64 	{%r52, %r53}, %rd213;
	shf.l.wrap.b32 	%r54, %r53, %r52, 16;
	shf.l.wrap.b32 	%r55, %r52, %r53, 16;
	mov.b64 	%rd214, {%r55, %r54};
	add.s64 	%rd215, %rd208, %rd214;
	xor.b64  	%rd216, %rd210, %rd215;
	mov.b64 	{%r56, %r57}, %rd216;
	shf.l.wrap.b32 	%r58, %r56, %r57, 1;
	shf.l.wrap.b32 	%r59, %r57, %r56, 1;
	mov.b64 	%rd217, {%r59, %r58};
	ld.const.u8 	%r60, [%rd527+-1];
	mul.wide.u32 	%rd218, %r60, 8;
	add.s64 	%rd219, %rd1, %rd218;
	ld.local.u64 	%rd220, [%rd219];
	ld.const.u8 	%r61, [%rd527];
	mul.wide.u32 	%rd221, %r61, 8;
	add.s64 	%rd222, %rd1, %rd221;
	ld.local.u64 	%rd223, [%rd222];
	add.s64 	%rd224, %rd531, %rd220;
	add.s64 	%rd225, %rd224, %rd530;
	xor.b64  	%rd226, %rd529, %rd225;
	mov.b64 	{%r62, %r63}, %rd226;
	mov.b64 	%rd227, {%r63, %r62};
	add.s64 	%rd228, %rd528, %rd227;
	xor.b64  	%rd229, %rd531, %rd228;
	mov.b64 	{%r64, %r65}, %rd229;
	shf.l.wrap.b32 	%r66, %r65, %r64, 8;
	shf.l.wrap.b32 	%r67, %r64, %r65, 8;
	mov.b64 	%rd230, {%r67, %r66};
	add.s64 	%rd231, %rd230, %rd223;
	add.s64 	%rd232, %rd231, %rd225;
	xor.b64  	%rd233, %rd227, %rd232;
	mov.b64 	{%r68, %r69}, %rd233;
	shf.l.wrap.b32 	%r70, %r69, %r68, 16;
	shf.l.wrap.b32 	%r71, %r68, %r69, 16;
	mov.b64 	%rd234, {%r71, %r70};
	add.s64 	%rd235, %rd228, %rd234;
	xor.b64  	%rd236, %rd230, %rd235;
	mov.b64 	{%r72, %r73}, %rd236;
	shf.l.wrap.b32 	%r74, %r72, %r73, 1;
	shf.l.wrap.b32 	%r75, %r73, %r72, 1;
	mov.b64 	%rd237, {%r75, %r74};
	ld.const.u8 	%r76, [%rd527+1];
	mul.wide.u32 	%rd238, %r76, 8;
	add.s64 	%rd239, %rd1, %rd238;
	ld.local.u64 	%rd240, [%rd239];
	ld.const.u8 	%r77, [%rd527+2];
	mul.wide.u32 	%rd241, %r77, 8;
	add.s64 	%rd242, %rd1, %rd241;
	ld.local.u64 	%rd243, [%rd242];
	add.s64 	%rd244, %rd197, %rd240;
	add.s64 	%rd245, %rd244, %rd172;
	xor.b64  	%rd246, %rd234, %rd245;
	mov.b64 	{%r78, %r79}, %rd246;
	mov.b64 	%rd247, {%r79, %r78};
	add.s64 	%rd248, %rd215, %rd247;
	xor.b64  	%rd249, %rd197, %rd248;
	mov.b64 	{%r80, %r81}, %rd249;
	shf.l.wrap.b32 	%r82, %r81, %r80, 8;
	shf.l.wrap.b32 	%r83, %r80, %r81, 8;
	mov.b64 	%rd250, {%r83, %r82};
	add.s64 	%rd251, %rd250, %rd243;
	add.s64 	%rd542, %rd251, %rd245;
	xor.b64  	%rd252, %rd247, %rd542;
	mov.b64 	{%r84, %r85}, %rd252;
	shf.l.wrap.b32 	%r86, %r85, %r84, 16;
	shf.l.wrap.b32 	%r87, %r84, %r85, 16;
	mov.b64 	%rd529, {%r87, %r86};
	add.s64 	%rd532, %rd248, %rd529;
	xor.b64  	%rd253, %rd250, %rd532;
	mov.b64 	{%r88, %r89}, %rd253;
	shf.l.wrap.b32 	%r90, %r88, %r89, 1;
	shf.l.wrap.b32 	%r91, %r89, %r88, 1;
	mov.b64 	%rd539, {%r91, %r90};
	ld.const.u8 	%r92, [%rd527+3];
	mul.wide.u32 	%rd254, %r92, 8;
	add.s64 	%rd255, %rd1, %rd254;
	ld.local.u64 	%rd256, [%rd255];
	ld.const.u8 	%r93, [%rd527+4];
	mul.wide.u32 	%rd257, %r93, 8;
	add.s64 	%rd258, %rd1, %rd257;
	ld.local.u64 	%rd259, [%rd258];
	add.s64 	%rd260, %rd217, %rd256;
	add.s64 	%rd261, %rd260, %rd192;
	xor.b64  	%rd262, %rd174, %rd261;
	mov.b64 	{%r94, %r95}, %rd262;
	mov.b64 	%rd263, {%r95, %r94};
	add.s64 	%rd264, %rd235, %rd263;
	xor.b64  	%rd265, %rd217, %rd264;
	mov.b64 	{%r96, %r97}, %rd265;
	shf.l.wrap.b32 	%r98, %r97, %r96, 8;
	shf.l.wrap.b32 	%r99, %r96, %r97, 8;
	mov.b64 	%rd266, {%r99, %r98};
	add.s64 	%rd267, %rd266, %rd259;
	add.s64 	%rd538, %rd267, %rd261;
	xor.b64  	%rd268, %rd263, %rd538;
	mov.b64 	{%r100, %r101}, %rd268;
	shf.l.wrap.b32 	%r102, %r101, %r100, 16;
	shf.l.wrap.b32 	%r103, %r100, %r101, 16;
	mov.b64 	%rd541, {%r103, %r102};
	add.s64 	%rd528, %rd264, %rd541;
	xor.b64  	%rd269, %rd266, %rd528;
	mov.b64 	{%r104, %r105}, %rd269;
	shf.l.wrap.b32 	%r106, %r104, %r105, 1;
	shf.l.wrap.b32 	%r107, %r105, %r104, 1;
	mov.b64 	%rd535, {%r107, %r106};
	ld.const.u8 	%r108, [%rd527+5];
	mul.wide.u32 	%rd270, %r108, 8;
	add.s64 	%rd271, %rd1, %rd270;
	ld.local.u64 	%rd272, [%rd271];
	ld.const.u8 	%r109, [%rd527+6];
	mul.wide.u32 	%rd273, %r109, 8;
	add.s64 	%rd274, %rd1, %rd273;
	ld.local.u64 	%rd275, [%rd274];
	add.s64 	%rd276, %rd237, %rd272;
	add.s64 	%rd277, %rd276, %rd212;
	xor.b64  	%rd278, %rd194, %rd277;
	mov.b64 	{%r110, %r111}, %rd278;
	mov.b64 	%rd279, {%r111, %r110};
	add.s64 	%rd280, %rd175, %rd279;
	xor.b64  	%rd281, %rd237, %rd280;
	mov.b64 	{%r112, %r113}, %rd281;
	shf.l.wrap.b32 	%r114, %r113, %r112, 8;
	shf.l.wrap.b32 	%r115, %r112, %r113, 8;
	mov.b64 	%rd282, {%r115, %r114};
	add.s64 	%rd283, %rd282, %rd275;
	add.s64 	%rd534, %rd283, %rd277;
	xor.b64  	%rd284, %rd279, %rd534;
	mov.b64 	{%r116, %r117}, %rd284;
	shf.l.wrap.b32 	%r118, %r117, %r116, 16;
	shf.l.wrap.b32 	%r119, %r116, %r117, 16;
	mov.b64 	%rd537, {%r119, %r118};
	add.s64 	%rd540, %rd280, %rd537;
	xor.b64  	%rd285, %rd282, %rd540;
	mov.b64 	{%r120, %r121}, %rd285;
	shf.l.wrap.b32 	%r122, %r120, %r121, 1;
	shf.l.wrap.b32 	%r123, %r121, %r120, 1;
	mov.b64 	%rd531, {%r123, %r122};
	ld.const.u8 	%r124, [%rd527+7];
	mul.wide.u32 	%rd286, %r124, 8;
	add.s64 	%rd287, %rd1, %rd286;
	ld.local.u64 	%rd288, [%rd287];
	ld.const.u8 	%r125, [%rd527+8];
	mul.wide.u32 	%rd289, %r125, 8;
	add.s64 	%rd290, %rd1, %rd289;
	ld.local.u64 	%rd291, [%rd290];
	add.s64 	%rd292, %rd177, %rd288;
	add.s64 	%rd293, %rd292, %rd232;
	xor.b64  	%rd294, %rd214, %rd293;
	mov.b64 	{%r126, %r127}, %rd294;
	mov.b64 	%rd295, {%r127, %r126};
	add.s64 	%rd296, %rd195, %rd295;
	xor.b64  	%rd297, %rd177, %rd296;
	mov.b64 	{%r128, %r129}, %rd297;
	shf.l.wrap.b32 	%r130, %r129, %r128, 8;
	shf.l.wrap.b32 	%r131, %r128, %r129, 8;
	mov.b64 	%rd298, {%r131, %r130};
	add.s64 	%rd299, %rd298, %rd291;
	add.s64 	%rd530, %rd299, %rd293;
	xor.b64  	%rd300, %rd295, %rd530;
	mov.b64 	{%r132, %r133}, %rd300;
	shf.l.wrap.b32 	%r134, %r133, %r132, 16;
	shf.l.wrap.b32 	%r135, %r132, %r133, 16;
	mov.b64 	%rd533, {%r135, %r134};
	add.s64 	%rd536, %rd296, %rd533;
	xor.b64  	%rd301, %rd298, %rd536;
	mov.b64 	{%r136, %r137}, %rd301;
	shf.l.wrap.b32 	%r138, %r136, %r137, 1;
	shf.l.wrap.b32 	%r139, %r137, %r136, 1;
	mov.b64 	%rd543, {%r139, %r138};
	add.s32 	%r269, %r269, 1;
	add.s64 	%rd527, %rd527, 16;
	setp.ne.s32 	%p4, %r269, 12;
	@%p4 bra 	$L__BB0_6;
	xor.b64  	%rd302, %rd540, %rd542;
	xor.b64  	%rd551, %rd302, %rd551;
	xor.b64  	%rd303, %rd536, %rd538;
	xor.b64  	%rd550, %rd303, %rd550;
	xor.b64  	%rd304, %rd532, %rd534;
	xor.b64  	%rd549, %rd304, %rd549;
	xor.b64  	%rd305, %rd528, %rd530;
	xor.b64  	%rd548, %rd305, %rd548;
	xor.b64  	%rd306, %rd541, %rd543;
	xor.b64  	%rd547, %rd306, %rd547;
	xor.b64  	%rd307, %rd537, %rd539;
	xor.b64  	%rd546, %rd307, %rd546;
	xor.b64  	%rd308, %rd533, %rd535;
	xor.b64  	%rd545, %rd308, %rd545;
	xor.b64  	%rd309, %rd529, %rd531;
	xor.b64  	%rd544, %rd309, %rd544;
	mov.b16 	%rs15, 0;
$L__BB0_8:
	and.b16  	%rs8, %rs15, 255;
	sub.s16 	%rs9, -128, %rs15;
	cvt.u64.u16 	%rd310, %rs9;
	and.b64  	%rd311, %rd310, 255;
	min.u64 	%rd73, %rd523, %rd311;
	cvt.u64.u16 	%rd312, %rs15;
	and.b64  	%rd313, %rd312, 255;
	add.s64 	%rd522, %rd522, %rd313;
	setp.eq.s16 	%p5, %rs8, 128;
	@%p5 bra 	$L__BB0_11;
	mov.b64 	%rd552, 0;
$L__BB0_10:
	add.s64 	%rd315, %rd524, %rd552;
	add.s64 	%rd316, %rd127, %rd315;
	ld.u8 	%rs10, [%rd316];
	add.s64 	%rd317, %rd522, %rd552;
	st.local.u8 	[%rd317], %rs10;
	add.s64 	%rd552, %rd552, 1;
	setp.lt.u64 	%p6, %rd552, %rd73;
	@%p6 bra 	$L__BB0_10;
$L__BB0_11:
	cvt.u16.u64 	%rs11, %rd73;
	add.s16 	%rs15, %rs15, %rs11;
	add.s64 	%rd526, %rd73, %rd526;
	setp.lt.u64 	%p7, %rd526, %rd73;
	selp.u64 	%rd318, 1, 0, %p7;
	add.s64 	%rd525, %rd525, %rd318;
	sub.s64 	%rd523, %rd523, %rd73;
	add.s64 	%rd524, %rd73, %rd524;
	setp.ne.s64 	%p8, %rd523, 0;
	@%p8 bra 	$L__BB0_4;
	and.b16  	%rs12, %rs15, 255;
	setp.eq.s16 	%p9, %rs12, 128;
	@%p9 bra 	$L__BB0_15;
	cvt.u64.u16 	%rd320, %rs15;
	and.b64  	%rd321, %rd320, 255;
	add.s64 	%rd81, %rd1, %rd321;
	sub.s64 	%rd82, 128, %rd321;
	mov.b64 	%rd553, 0;
$L__BB0_14:
	add.s64 	%rd322, %rd81, %rd553;
	mov.b16 	%rs13, 0;
	st.local.u8 	[%rd322], %rs13;
	add.s64 	%rd553, %rd553, 1;
	setp.lt.u64 	%p10, %rd553, %rd82;
	@%p10 bra 	$L__BB0_14;
$L__BB0_15:
	xor.b64  	%rd568, %rd526, 5840696475078001361;
	mov.u64 	%rd330, SIGMA;
	add.s64 	%rd554, %rd330, 7;
	xor.b64  	%rd564, %rd525, -7276294671716946913;
	mov.b32 	%r270, 0;
	mov.b64 	%rd567, 7640891576956012808;
	mov.b64 	%rd563, -4942790177534073029;
	mov.b64 	%rd560, -2270897969802886508;
	mov.b64 	%rd559, 4354685564936845355;
	mov.b64 	%rd556, 6620516959819538809;
	mov.b64 	%rd555, -6534734903238641935;
	mov.u64 	%rd557, %rd548;
	mov.u64 	%rd561, %rd549;
	mov.u64 	%rd565, %rd550;
	mov.u64 	%rd569, %rd551;
$L__BB0_16:
	ld.const.u8 	%r141, [%rd554+-7];
	mul.wide.u32 	%rd331, %r141, 8;
	add.s64 	%rd332, %rd1, %rd331;
	ld.local.u64 	%rd333, [%rd332];
	ld.const.u8 	%r142, [%rd554+-6];
	mul.wide.u32 	%rd334, %r142, 8;
	add.s64 	%rd335, %rd1, %rd334;
	ld.local.u64 	%rd336, [%rd335];
	add.s64 	%rd337, %rd547, %rd333;
	add.s64 	%rd338, %rd337, %rd569;
	xor.b64  	%rd339, %rd568, %rd338;
	mov.b64 	{%r143, %r144}, %rd339;
	mov.b64 	%rd340, {%r144, %r143};
	add.s64 	%rd341, %rd567, %rd340;
	xor.b64  	%rd342, %rd547, %rd341;
	mov.b64 	{%r145, %r146}, %rd342;
	shf.l.wrap.b32 	%r147, %r146, %r145, 8;
	shf.l.wrap.b32 	%r148, %r145, %r146, 8;
	mov.b64 	%rd343, {%r148, %r147};
	add.s64 	%rd344, %rd343, %rd336;
	add.s64 	%rd345, %rd344, %rd338;
	xor.b64  	%rd346, %rd340, %rd345;
	mov.b64 	{%r149, %r150}, %rd346;
	shf.l.wrap.b32 	%r151, %r150, %r149, 16;
	shf.l.wrap.b32 	%r152, %r149, %r150, 16;
	mov.b64 	%rd347, {%r152, %r151};
	add.s64 	%rd348, %rd341, %rd347;
	xor.b64  	%rd349, %rd343, %rd348;
	mov.b64 	{%r153, %r154}, %rd349;
	shf.l.wrap.b32 	%r155, %r153, %r154, 1;
	shf.l.wrap.b32 	%r156, %r154, %r153, 1;
	mov.b64 	%rd350, {%r156, %r155};
	ld.const.u8 	%r157, [%rd554+-5];
	mul.wide.u32 	%rd351, %r157, 8;
	add.s64 	%rd352, %rd1, %rd351;
	ld.local.u64 	%rd353, [%rd352];
	ld.const.u8 	%r158, [%rd554+-4];
	mul.wide.u32 	%rd354, %r158, 8;
	add.s64 	%rd355, %rd1, %rd354;
	ld.local.u64 	%rd356, [%rd355];
	add.s64 	%rd357, %rd546, %rd353;
	add.s64 	%rd358, %rd357, %rd565;
	xor.b64  	%rd359, %rd564, %rd358;
	mov.b64 	{%r159, %r160}, %rd359;
	mov.b64 	%rd360, {%r160, %r159};
	add.s64 	%rd361, %rd563, %rd360;
	xor.b64  	%rd362, %rd546, %rd361;
	mov.b64 	{%r161, %r162}, %rd362;
	shf.l.wrap.b32 	%r163, %r162, %r161, 8;
	shf.l.wrap.b32 	%r164, %r161, %r162, 8;
	mov.b64 	%rd363, {%r164, %r163};
	add.s64 	%rd364, %rd363, %rd356;
	add.s64 	%rd365, %rd364, %rd358;
	xor.b64  	%rd366, %rd360, %rd365;
	mov.b64 	{%r165, %r166}, %rd366;
	shf.l.wrap.b32 	%r167, %r166, %r165, 16;
	shf.l.wrap.b32 	%r168, %r165, %r166, 16;
	mov.b64 	%rd367, {%r168, %r167};
	add.s64 	%rd368, %rd361, %rd367;
	xor.b64  	%rd369, %rd363, %rd368;
	mov.b64 	{%r169, %r170}, %rd369;
	shf.l.wrap.b32 	%r171, %r169, %r170, 1;
	shf.l.wrap.b32 	%r172, %r170, %r169, 1;
	mov.b64 	%rd370, {%r172, %r171};
	ld.const.u8 	%r173, [%rd554+-3];
	mul.wide.u32 	%rd371, %r173, 8;
	add.s64 	%rd372, %rd1, %rd371;
	ld.local.u64 	%rd373, [%rd372];
	ld.const.u8 	%r174, [%rd554+-2];
	mul.wide.u32 	%rd374, %r174, 8;
	add.s64 	%rd375, %rd1, %rd374;
	ld.local.u64 	%rd376, [%rd375];
	add.s64 	%rd377, %rd545, %rd373;
	add.s64 	%rd378, %rd377, %rd561;
	xor.b64  	%rd379, %rd560, %rd378;
	mov.b64 	{%r175, %r176}, %rd379;
	mov.b64 	%rd380, {%r176, %r175};
	add.s64 	%rd381, %rd559, %rd380;
	xor.b64  	%rd382, %rd545, %rd381;
	mov.b64 	{%r177, %r178}, %rd382;
	shf.l.wrap.b32 	%r179, %r178, %r177, 8;
	shf.l.wrap.b32 	%r180, %r177, %r178, 8;
	mov.b64 	%rd383, {%r180, %r179};
	add.s64 	%rd384, %rd383, %rd376;
	add.s64 	%rd385, %rd384, %rd378;
	xor.b64  	%rd386, %rd380, %rd385;
	mov.b64 	{%r181, %r182}, %rd386;
	shf.l.wrap.b32 	%r183, %r182, %r181, 16;
	shf.l.wrap.b32 	%r184, %r181, %r182, 16;
	mov.b64 	%rd387, {%r184, %r183};
	add.s64 	%rd388, %rd381, %rd387;
	xor.b64  	%rd389, %rd383, %rd388;
	mov.b64 	{%r185, %r186}, %rd389;
	shf.l.wrap.b32 	%r187, %r185, %r186, 1;
	shf.l.wrap.b32 	%r188, %r186, %r185, 1;
	mov.b64 	%rd390, {%r188, %r187};
	ld.const.u8 	%r189, [%rd554+-1];
	mul.wide.u32 	%rd391, %r189, 8;
	add.s64 	%rd392, %rd1, %rd391;
	ld.local.u64 	%rd393, [%rd392];
	ld.const.u8 	%r190, [%rd554];
	mul.wide.u32 	%rd394, %r190, 8;
	add.s64 	%rd395, %rd1, %rd394;
	ld.local.u64 	%rd396, [%rd395];
	add.s64 	%rd397, %rd544, %rd393;
	add.s64 	%rd398, %rd397, %rd557;
	xor.b64  	%rd399, %rd556, %rd398;
	mov.b64 	{%r191, %r192}, %rd399;
	mov.b64 	%rd400, {%r192, %r191};
	add.s64 	%rd401, %rd555, %rd400;
	xor.b64  	%rd402, %rd544, %rd401;
	mov.b64 	{%r193, %r194}, %rd402;
	shf.l.wrap.b32 	%r195, %r194, %r193, 8;
	shf.l.wrap.b32 	%r196, %r193, %r194, 8;
	mov.b64 	%rd403, {%r196, %r195};
	add.s64 	%rd404, %rd403, %rd396;
	add.s64 	%rd405, %rd404, %rd398;
	xor.b64  	%rd406, %rd400, %rd405;
	mov.b64 	{%r197, %r198}, %rd406;
	shf.l.wrap.b32 	%r199, %r198, %r197, 16;
	shf.l.wrap.b32 	%r200, %r197, %r198, 16;
	mov.b64 	%rd407, {%r200, %r199};
	add.s64 	%rd408, %rd401, %rd407;
	xor.b64  	%rd409, %rd403, %rd408;
	mov.b64 	{%r201, %r202}, %rd409;
	shf.l.wrap.b32 	%r203, %r201, %r202, 1;
	shf.l.wrap.b32 	%r204, %r202, %r201, 1;
	mov.b64 	%rd410, {%r204, %r203};
	ld.const.u8 	%r205, [%rd554+1];
	mul.wide.u32 	%rd411, %r205, 8;
	add.s64 	%rd412, %rd1, %rd411;
	ld.local.u64 	%rd413, [%rd412];
	ld.const.u8 	%r206, [%rd554+2];
	mul.wide.u32 	%rd414, %r206, 8;
	add.s64 	%rd415, %rd1, %rd414;
	ld.local.u64 	%rd416, [%rd415];
	add.s64 	%rd417, %rd370, %rd413;
	add.s64 	%rd418, %rd417, %rd345;
	xor.b64  	%rd419, %rd407, %rd418;
	mov.b64 	{%r207, %r208}, %rd419;
	mov.b64 	%rd420, {%r208, %r207};
	add.s64 	%rd421, %rd388, %rd420;
	xor.b64  	%rd422, %rd370, %rd421;
	mov.b64 	{%r209, %r210}, %rd422;
	shf.l.wrap.b32 	%r211, %r210, %r209, 8;
	shf.l.wrap.b32 	%r212, %r209, %r210, 8;
	mov.b64 	%rd423, {%r212, %r211};
	add.s64 	%rd424, %rd423, %rd416;
	add.s64 	%rd569, %rd424, %rd418;
	xor.b64  	%rd425, %rd420, %rd569;
	mov.b64 	{%r213, %r214}, %rd425;
	shf.l.wrap.b32 	%r215, %r214, %r213, 16;
	shf.l.wrap.b32 	%r216, %r213, %r214, 16;
	mov.b64 	%rd556, {%r216, %r215};
	add.s64 	%rd559, %rd421, %rd556;
	xor.b64  	%rd426, %rd423, %rd559;
	mov.b64 	{%r217, %r218}, %rd426;
	shf.l.wrap.b32 	%r219, %r217, %r218, 1;
	shf.l.wrap.b32 	%r220, %r218, %r217, 1;
	mov.b64 	%rd546, {%r220, %r219};
	ld.const.u8 	%r221, [%rd554+3];
	mul.wide.u32 	%rd427, %r221, 8;
	add.s64 	%rd428, %rd1, %rd427;
	ld.local.u64 	%rd429, [%rd428];
	ld.const.u8 	%r222, [%rd554+4];
	mul.wide.u32 	%rd430, %r222, 8;
	add.s64 	%rd431, %rd1, %rd430;
	ld.local.u64 	%rd432, [%rd431];
	add.s64 	%rd433, %rd390, %rd429;
	add.s64 	%rd434, %rd433, %rd365;
	xor.b64  	%rd435, %rd347, %rd434;
	mov.b64 	{%r223, %r224}, %rd435;
	mov.b64 	%rd436, {%r224, %r223};
	add.s64 	%rd437, %rd408, %rd436;
	xor.b64  	%rd438, %rd390, %rd437;
	mov.b64 	{%r225, %r226}, %rd438;
	shf.l.wrap.b32 	%r227, %r226, %r225, 8;
	shf.l.wrap.b32 	%r228, %r225, %r226, 8;
	mov.b64 	%rd439, {%r228, %r227};
	add.s64 	%rd440, %rd439, %rd432;
	add.s64 	%rd565, %rd440, %rd434;
	xor.b64  	%rd441, %rd436, %rd565;
	mov.b64 	{%r229, %r230}, %rd441;
	shf.l.wrap.b32 	%r231, %r230, %r229, 16;
	shf.l.wrap.b32 	%r232, %r229, %r230, 16;
	mov.b64 	%rd568, {%r232, %r231};
	add.s64 	%rd555, %rd437, %rd568;
	xor.b64  	%rd442, %rd439, %rd555;
	mov.b64 	{%r233, %r234}, %rd442;
	shf.l.wrap.b32 	%r235, %r233, %r234, 1;
	shf.l.wrap.b32 	%r236, %r234, %r233, 1;
	mov.b64 	%rd545, {%r236, %r235};
	ld.const.u8 	%r237, [%rd554+5];
	mul.wide.u32 	%rd443, %r237, 8;
	add.s64 	%rd444, %rd1, %rd443;
	ld.local.u64 	%rd445, [%rd444];
	ld.const.u8 	%r238, [%rd554+6];
	mul.wide.u32 	%rd446, %r238, 8;
	add.s64 	%rd447, %rd1, %rd446;
	ld.local.u64 	%rd448, [%rd447];
	add.s64 	%rd449, %rd410, %rd445;
	add.s64 	%rd450, %rd449, %rd385;
	xor.b64  	%rd451, %rd367, %rd450;
	mov.b64 	{%r239, %r240}, %rd451;
	mov.b64 	%rd452, {%r240, %r239};
	add.s64 	%rd453, %rd348, %rd452;
	xor.b64  	%rd454, %rd410, %rd453;
	mov.b64 	{%r241, %r242}, %rd454;
	shf.l.wrap.b32 	%r243, %r242, %r241, 8;
	shf.l.wrap.b32 	%r244, %r241, %r242, 8;
	mov.b64 	%rd455, {%r244, %r243};
	add.s64 	%rd456, %rd455, %rd448;
	add.s64 	%rd561, %rd456, %rd450;
	xor.b64  	%rd457, %rd452, %rd561;
	mov.b64 	{%r245, %r246}, %rd457;
	shf.l.wrap.b32 	%r247, %r246, %r245, 16;
	shf.l.wrap.b32 	%r248, %r245, %r246, 16;
	mov.b64 	%rd564, {%r248, %r247};
	add.s64 	%rd567, %rd453, %rd564;
	xor.b64  	%rd458, %rd455, %rd567;
	mov.b64 	{%r249, %r250}, %rd458;
	shf.l.wrap.b32 	%r251, %r249, %r250, 1;
	shf.l.wrap.b32 	%r252, %r250, %r249, 1;
	mov.b64 	%rd544, {%r252, %r251};
	ld.const.u8 	%r253, [%rd554+7];
	mul.wide.u32 	%rd459, %r253, 8;
	add.s64 	%rd460, %rd1, %rd459;
	ld.local.u64 	%rd461, [%rd460];
	ld.const.u8 	%r254, [%rd554+8];
	mul.wide.u32 	%rd462, %r254, 8;
	add.s64 	%rd463, %rd1, %rd462;
	ld.local.u64 	%rd464, [%rd463];
	add.s64 	%rd465, %rd350, %rd461;
	add.s64 	%rd466, %rd465, %rd405;
	xor.b64  	%rd467, %rd387, %rd466;
	mov.b64 	{%r255, %r256}, %rd467;
	mov.b64 	%rd468, {%r256, %r255};
	add.s64 	%rd469, %rd368, %rd468;
	xor.b64  	%rd470, %rd350, %rd469;
	mov.b64 	{%r257, %r258}, %rd470;
	shf.l.wrap.b32 	%r259, %r258, %r257, 8;
	shf.l.wrap.b32 	%r260, %r257, %r258, 8;
	mov.b64 	%rd471, {%r260, %r259};
	add.s64 	%rd472, %rd471, %rd464;
	add.s64 	%rd557, %rd472, %rd466;
	xor.b64  	%rd473, %rd468, %rd557;
	mov.b64 	{%r261, %r262}, %rd473;
	shf.l.wrap.b32 	%r263, %r262, %r261, 16;
	shf.l.wrap.b32 	%r264, %r261, %r262, 16;
	mov.b64 	%rd560, {%r264, %r263};
	add.s64 	%rd563, %rd469, %rd560;
	xor.b64  	%rd474, %rd471, %rd563;
	mov.b64 	{%r265, %r266}, %rd474;
	shf.l.wrap.b32 	%r267, %r265, %r266, 1;
	shf.l.wrap.b32 	%r268, %r266, %r265, 1;
	mov.b64 	%rd547, {%r268, %r267};
	add.s32 	%r270, %r270, 1;
	add.s64 	%rd554, %rd554, 16;
	setp.ne.s32 	%p11, %r270, 12;
	@%p11 bra 	$L__BB0_16;
	ld.param.u64 	%rd512, [_Z10hashKernelPhmS_S__param_3];
	xor.b64  	%rd475, %rd567, %rd569;
	xor.b64  	%rd476, %rd475, %rd551;
	xor.b64  	%rd477, %rd563, %rd565;
	xor.b64  	%rd478, %rd477, %rd550;
	xor.b64  	%rd479, %rd559, %rd561;
	xor.b64  	%rd480, %rd479, %rd549;
	xor.b64  	%rd481, %rd555, %rd557;
	xor.b64  	%rd482, %rd481, %rd548;
	shr.u64 	%rd483, %rd476, 8;
	shr.u64 	%rd484, %rd476, 16;
	shr.u64 	%rd485, %rd476, 24;
	shr.u64 	%rd486, %rd476, 32;
	shr.u64 	%rd487, %rd476, 40;
	shr.u64 	%rd488, %rd476, 48;
	shr.u64 	%rd489, %rd476, 56;
	shr.u64 	%rd490, %rd478, 8;
	shr.u64 	%rd491, %rd478, 16;
	shr.u64 	%rd492, %rd478, 24;
	shr.u64 	%rd493, %rd478, 32;
	shr.u64 	%rd494, %rd478, 40;
	shr.u64 	%rd495, %rd478, 48;
	shr.u64 	%rd496, %rd478, 56;
	shr.u64 	%rd497, %rd480, 8;
	shr.u64 	%rd498, %rd480, 16;
	shr.u64 	%rd499, %rd480, 24;
	shr.u64 	%rd500, %rd480, 32;
	shr.u64 	%rd501, %rd480, 40;
	shr.u64 	%rd502, %rd480, 48;
	shr.u64 	%rd503, %rd480, 56;
	shr.u64 	%rd504, %rd482, 8;
	shr.u64 	%rd505, %rd482, 16;
	shr.u64 	%rd506, %rd482, 24;
	shr.u64 	%rd507, %rd482, 32;
	shr.u64 	%rd508, %rd482, 40;
	shr.u64 	%rd509, %rd482, 48;
	shr.u64 	%rd510, %rd482, 56;
	{ // callseq 1, 0
	.param .b64 param0;
	st.param.b64 	[param0], %rd127;
	call.uni 
	free, 
	(
	param0
	);
	} // callseq 1
	cvta.to.global.u64 	%rd511, %rd512;
	st.global.u8 	[%rd511], %rd476;
	st.global.u8 	[%rd511+1], %rd483;
	st.global.u8 	[%rd511+2], %rd484;
	st.global.u8 	[%rd511+3], %rd485;
	st.global.u8 	[%rd511+4], %rd486;
	st.global.u8 	[%rd511+5], %rd487;
	st.global.u8 	[%rd511+6], %rd488;
	st.global.u8 	[%rd511+7], %rd489;
	st.global.u8 	[%rd511+8], %rd478;
	st.global.u8 	[%rd511+9], %rd490;
	st.global.u8 	[%rd511+10], %rd491;
	st.global.u8 	[%rd511+11], %rd492;
	st.global.u8 	[%rd511+12], %rd493;
	st.global.u8 	[%rd511+13], %rd494;
	st.global.u8 	[%rd511+14], %rd495;
	st.global.u8 	[%rd511+15], %rd496;
	st.global.u8 	[%rd511+16], %rd480;
	st.global.u8 	[%rd511+17], %rd497;
	st.global.u8 	[%rd511+18], %rd498;
	st.global.u8 	[%rd511+19], %rd499;
	st.global.u8 	[%rd511+20], %rd500;
	st.global.u8 	[%rd511+21], %rd501;
	st.global.u8 	[%rd511+22], %rd502;
	st.global.u8 	[%rd511+23], %rd503;
	st.global.u8 	[%rd511+24], %rd482;
	st.global.u8 	[%rd511+25], %rd504;
	st.global.u8 	[%rd511+26], %rd505;
	st.global.u8 	[%rd511+27], %rd506;
	st.global.u8 	[%rd511+28], %rd507;
	st.global.u8 	[%rd511+29], %rd508;
	st.global.u8 	[%rd511+30], %rd509;
	st.global.u8 	[%rd511+31], %rd510;
	ret;

}


// ===== COMPILED SASS (sm_100) =====

	.target	sm_100

	.elftype	@"ET_EXEC"


//--------------------- .note.nv.tkinfo           --------------------------
	.section	.note.nv.tkinfo,"",@"SHT_NOTE"
	.sectionflags	@"SHF_NOTE_NV_TKINFO"
	.tkinfo
        /*0018*/ 	.word	0x00000002
        /*0030*/ 	.string	""
        /*0030*/ 	.string	"ptxas"
        /*0030*/ 	.string	"Cuda compilation tools, release 13.0, V13.0.88"
        /*0030*/ 	.string	"Build cuda_13.0.r13.0/compiler.36424714_0"
        /*0030*/ 	.string	"-arch sm_100 -m 64 "



//--------------------- .note.nv.cuinfo           --------------------------
	.section	.note.nv.cuinfo,"",@"SHT_NOTE"
	.sectionflags	@"SHF_NOTE_NV_CUINFO"
        /*0018*/ 	.short	0x0002
        /*001a*/ 	.short	0x0064
        /*001c*/ 	.short	0x0082
	.zero		2


//--------------------- .nv.info                  --------------------------
	.section	.nv.info,"",@"SHT_CUDA_INFO"
	.align	4


	//----- nvinfo : EIATTR_REGCOUNT
	.align		4
        /*0000*/ 	.byte	0x04, 0x2f
        /*0002*/ 	.short	(.L_2 - .L_1)
	.align		4
.L_1:
        /*0004*/ 	.word	index@(_Z10hashKernelPhmS_S_)
        /*0008*/ 	.word	0x00000048


	//----- nvinfo : EIATTR_FRAME_SIZE
	.align		4
.L_2:
        /*000c*/ 	.byte	0x04, 0x11
        /*000e*/ 	.short	(.L_4 - .L_3)
	.align		4
.L_3:
        /*0010*/ 	.word	index@(_Z10hashKernelPhmS_S_)
        /*0014*/ 	.word	0x00000090


	//----- nvinfo : EIATTR_MIN_STACK_SIZE
	.align		4
.L_4:
        /*0018*/ 	.byte	0x04, 0x12
        /*001a*/ 	.short	(.L_6 - .L_5)
	.align		4
.L_5:
        /*001c*/ 	.word	index@(_Z10hashKernelPhmS_S_)
        /*0020*/ 	.word	0x00000090
.L_6:


//--------------------- .nv.compat                --------------------------
	.section	.nv.compat,"",@"SHT_CUDA_COMPAT_INFO"
	.align	4
        /*0000*/ 	.byte	0x02, 0x09, 0x00, 0x00, 0x02, 0x02, 0x01, 0x00, 0x02, 0x05, 0x05, 0x00, 0x03, 0x07, 0x01, 0x01
        /*0010*/ 	.byte	0x02, 0x03, 0x00, 0x00, 0x02, 0x06, 0x01, 0x00, 0x04, 0x0b, 0x08, 0x00, 0x09, 0x00, 0x00, 0x00
        /*0020*/ 	.byte	0x00, 0x00, 0x00, 0x00


//--------------------- .nv.info._Z10hashKernelPhmS_S_ --------------------------
	.section	.nv.info._Z10hashKernelPhmS_S_,"",@"SHT_CUDA_INFO"
	.sectionflags	@""
	.align	4


	//----- nvinfo : EIATTR_CUDA_API_VERSION
	.align		4
        /*0000*/ 	.byte	0x04, 0x37
        /*0002*/ 	.short	(.L_8 - .L_7)
.L_7:
        /*0004*/ 	.word	0x00000082


	//----- nvinfo : EIATTR_KPARAM_INFO
	.align		4
.L_8:
        /*0008*/ 	.byte	0x04, 0x17
        /*000a*/ 	.short	(.L_10 - .L_9)
.L_9:
        /*000c*/ 	.word	0x00000000
        /*0010*/ 	.short	0x0003
        /*0012*/ 	.short	0x0018
        /*0014*/ 	.byte	0x00, 0xf5, 0x21, 0x00


	//----- nvinfo : EIATTR_KPARAM_INFO
	.align		4
.L_10:
        /*0018*/ 	.byte	0x04, 0x17
        /*001a*/ 	.short	(.L_12 - .L_11)
.L_11:
        /*001c*/ 	.word	0x00000000
        /*0020*/ 	.short	0x0002
        /*0022*/ 	.short	0x0010
        /*0024*/ 	.byte	0x00, 0xf5, 0x21, 0x00


	//----- nvinfo : EIATTR_KPARAM_INFO
	.align		4
.L_12:
        /*0028*/ 	.byte	0x04, 0x17
        /*002a*/ 	.short	(.L_14 - .L_13)
.L_13:
        /*002c*/ 	.word	0x00000000
        /*0030*/ 	.short	0x0001
        /*0032*/ 	.short	0x0008
        /*0034*/ 	.byte	0x00, 0xf0, 0x21, 0x00


	//----- nvinfo : EIATTR_KPARAM_INFO
	.align		4
.L_14:
        /*0038*/ 	.byte	0x04, 0x17
        /*003a*/ 	.short	(.L_16 - .L_15)
.L_15:
        /*003c*/ 	.word	0x00000000
        /*0040*/ 	.short	0x0000
        /*0042*/ 	.short	0x0000
        /*0044*/ 	.byte	0x00, 0xf5, 0x21, 0x00


	//----- nvinfo : EIATTR_SPARSE_MMA_MASK
	.align		4
.L_16:
        /*0048*/ 	.byte	0x03, 0x50
        /*004a*/ 	.short	0x0000


	//----- nvinfo : EIATTR_MAXREG_COUNT
	.align		4
        /*004c*/ 	.byte	0x03, 0x1b
        /*004e*/ 	.short	0x00ff


	//----- nvinfo : EIATTR_EXTERNS
	.align		4
        /*0050*/ 	.byte	0x04, 0x0f
        /*0052*/ 	.short	(.L_18 - .L_17)


	//   ....[0]....
	.align		4
.L_17:
        /*0054*/ 	.word	index@(malloc)


	//   ....[1]....
	.align		4
        /*0058*/ 	.word	index@(free)


	//----- nvinfo : EIATTR_MERCURY_ISA_VERSION
	.align		4
.L_18:
        /*005c*/ 	.byte	0x03, 0x5f
        /*005e*/ 	.short	0x0101


	//----- nvinfo : EIATTR_VRC_CTA_INIT_COUNT
	.align		4
        /*0060*/ 	.byte	0x02, 0x4a
	.zero		1
	.zero		1


	//----- nvinfo : EIATTR_SYSCALL_OFFSETS
	.align		4
        /*0064*/ 	.byte	0x04, 0x46
        /*0066*/ 	.short	(.L_20 - .L_19)


	//   ....[0]....
.L_19:
        /*0068*/ 	.word	0x000000f0


	//   ....[1]....
        /*006c*/ 	.word	0x00003130


	//----- nvinfo : EIATTR_EXIT_INSTR_OFFSETS
	.align		4
.L_20:
        /*0070*/ 	.byte	0x04, 0x1c
        /*0072*/ 	.short	(.L_22 - .L_21)


	//   ....[0]....
.L_21:
        /*0074*/ 	.word	0x00003350


	//----- nvinfo : EIATTR_CRS_STACK_SIZE
	.align		4
.L_22:
        /*0078*/ 	.byte	0x04, 0x1e
        /*007a*/ 	.short	(.L_24 - .L_23)
.L_23:
        /*007c*/ 	.word	0x00000000


	//----- nvinfo : EIATTR_CBANK_PARAM_SIZE
	.align		4
.L_24:
        /*0080*/ 	.byte	0x03, 0x19
        /*0082*/ 	.short	0x0020


	//----- nvinfo : EIATTR_PARAM_CBANK
	.align		4
        /*0084*/ 	.byte	0x04, 0x0a
        /*0086*/ 	.short	(.L_26 - .L_25)
	.align		4
.L_25:
        /*0088*/ 	.word	index@(.nv.constant0._Z10hashKernelPhmS_S_)
        /*008c*/ 	.short	0x0380
        /*008e*/ 	.short	0x0020


	//----- nvinfo : EIATTR_SW_WAR
	.align		4
.L_26:
        /*0090*/ 	.byte	0x04, 0x36
        /*0092*/ 	.short	(.L_28 - .L_27)
.L_27:
        /*0094*/ 	.word	0x00000008
.L_28:


//--------------------- .nv.callgraph             --------------------------
	.section	.nv.callgraph,"",@"SHT_CUDA_CALLGRAPH"
	.align	4
	.sectionentsize	8
	.align		4
        /*0000*/ 	.word	0x00000000
	.align		4
        /*0004*/ 	.word	0xffffffff
	.align		4
        /*0008*/ 	.word	index@(_Z10hashKernelPhmS_S_)
	.align		4
        /*000c*/ 	.word	index@(free)
	.align		4
        /*0010*/ 	.word	index@(_Z10hashKernelPhmS_S_)
	.align		4
        /*0014*/ 	.word	index@(malloc)
	.align		4
        /*0018*/ 	.word	0x00000000
	.align		4
        /*001c*/ 	.word	0xfffffffe
	.align		4
        /*0020*/ 	.word	0x00000000
	.align		4
        /*0024*/ 	.word	0xfffffffd
	.align		4
        /*0028*/ 	.word	0x00000000
	.align		4
        /*002c*/ 	.word	0xfffffffc


//--------------------- .nv.constant4             --------------------------
	.section	.nv.constant4,"a",@progbits
	.align	8
	.align		8
.nv.constant4:
        /*0000*/ 	.dword	malloc
	.align		8
        /*0008*/ 	.dword	free


//--------------------- .nv.constant3             --------------------------
	.section	.nv.constant3,"a",@progbits
.nv.constant3:
	.type		SIGMA,@object
	.size		SIGMA,(.L_0 - SIGMA)
SIGMA:
        /*0000*/ 	.byte	0x00, 0x01, 0x02, 0x03, 0x04, 0x05, 0x06, 0x07, 0x08, 0x09, 0x0a, 0x0b, 0x0c, 0x0d, 0x0e, 0x0f
        /* <DEDUP_REMOVED lines=11> */
.L_0:


//--------------------- .text._Z10hashKernelPhmS_S_ --------------------------
	.section	.text._Z10hashKernelPhmS_S_,"ax",@progbits
	.align	128
        .global         _Z10hashKernelPhmS_S_
        .type           _Z10hashKernelPhmS_S_,@function
        .size           _Z10hashKernelPhmS_S_,(.L_x_21 - _Z10hashKernelPhmS_S_)
        .other          _Z10hashKernelPhmS_S_,@"STO_CUDA_ENTRY STV_DEFAULT"
_Z10hashKernelPhmS_S_:
.text._Z10hashKernelPhmS_S_:
[----:B------:R-:W0:Y:S08]  /*0000*/  LDC R1, c[0x0][0x37c] ;  /* 0x0000df00ff017b82 */ /* 0x000e300000000800 */
[----:B------:R-:W1:Y:S01]  /*0010*/  LDC.64 R8, c[0x0][0x380] ;  /* 0x0000e000ff087b82 */ /* 0x000e620000000a00 */
[----:B------:R-:W2:Y:S01]  /*0020*/  LDCU UR4, c[0x0][0x388] ;  /* 0x00007100ff0477ac */ /* 0x000ea20008000800 */
[----:B0-----:R-:W-:Y:S01]  /*0030*/  VIADD R1, R1, 0xffffff70 ;  /* 0xffffff7001017836 */ /* 0x001fe20000000000 */
[----:B------:R-:W-:Y:S01]  /*0040*/  MOV R0, 0x0 ;  /* 0x0000000000007802 */ /* 0x000fe20000000f00 */
[----:B------:R-:W0:Y:S04]  /*0050*/  LDCU.64 UR36, c[0x0][0x358] ;  /* 0x00006b00ff2477ac */ /* 0x000e280008000a00 */
[----:B------:R3:W4:Y:S01]  /*0060*/  LDC.64 R6, c[0x4][R0] ;  /* 0x0100000000067b82 */ /* 0x0007220000000a00 */
[----:B--2---:R-:W-:-:S04]  /*0070*/  UIADD3 UR4, UP0, UPT, UR4, 0x38, URZ ;  /* 0x0000003804047890 */ /* 0x004fc8000ff1e0ff */
[----:B------:R-:W-:Y:S01]  /*0080*/  UIADD3.X UR5, UPT, UPT, URZ, URZ, URZ, UP0, !UPT ;  /* 0x000000ffff057290 */ /* 0x000fe200087fe4ff */
[----:B-1----:R3:W-:Y:S01]  /*0090*/  STL.64 [R1+0x80], R8 ;  /* 0x0000800801007387 */ /* 0x0027e20000100a00 */
[----:B------:R-:W-:Y:S02]  /*00a0*/  IMAD.U32 R4, RZ, RZ, UR4 ;  /* 0x00000004ff047e24 */ /* 0x000fe4000f8e00ff */
[----:B------:R-:W-:Y:S02]  /*00b0*/  IMAD.U32 R2, RZ, RZ, UR4 ;  /* 0x00000004ff027e24 */ /* 0x000fe4000f8e00ff */
[----:B------:R-:W-:Y:S02]  /*00c0*/  IMAD.U32 R5, RZ, RZ, UR5 ;  /* 0x00000005ff057e24 */ /* 0x000fe4000f8e00ff */
[----:B------:R-:W-:-:S07]  /*00d0*/  IMAD.U32 R16, RZ, RZ, UR5 ;  /* 0x00000005ff107e24 */ /* 0x000fce000f8e00ff */
[----:B------:R-:W-:-:S07]  /*00e0*/  LEPC R20, `(.L_x_0) ;  /* 0x000000001014794e */ /* 0x000fce0000000000 */
[----:B0--34-:R-:W-:Y:S05]  /*00f0*/  CALL.ABS.NOINC R6 ;  /* 0x0000000006007343 */ /* 0x019fea0003c00000 */
.L_x_0:
[----:B------:R-:W0:Y:S01]  /*0100*/  LDC R13, c[0x0][0x388] ;  /* 0x0000e200ff0d7b82 */ /* 0x000e220000000800 */
[----:B------:R-:W-:Y:S01]  /*0110*/  IMAD.MOV.U32 R0, RZ, RZ, 0x1 ;  /* 0x00000001ff007424 */ /* 0x000fe200078e00ff */
[----:B------:R-:W-:Y:S01]  /*0120*/  ST.E.U8 desc[UR36][R4.64+0x3], RZ ;  /* 0x000003ff04007985 */ /* 0x000fe2000c101124 */
[----:B------:R-:W-:Y:S02]  /*0130*/  IMAD.MOV.U32 R3, RZ, RZ, 0x20 ;  /* 0x00000020ff037424 */ /* 0x000fe400078e00ff */
[----:B------:R-:W-:Y:S01]  /*0140*/  IMAD.MOV.U32 R8, RZ, RZ, 0x13 ;  /* 0x00000013ff087424 */ /* 0x000fe200078e00ff */
[----:B------:R-:W-:Y:S01]  /*0150*/  ST.E.U8 desc[UR36][R4.64], R0 ;  /* 0x0000000004007985 */ /* 0x000fe2000c101124 */
[----:B------:R-:W-:Y:S01]  /*0160*/  IMAD.MOV.U32 R7, RZ, RZ, 0x3 ;  /* 0x00000003ff077424 */ /* 0x000fe200078e00ff */
[----:B------:R-:W1:Y:S01]  /*0170*/  LDC R10, c[0x0][0x394] ;  /* 0x0000e500ff0a7b82 */ /* 0x000e620000000800 */
[----:B------:R-:W-:Y:S01]  /*0180*/  IMAD.MOV.U32 R6, RZ, RZ, 0x2 ;  /* 0x00000002ff067424 */ /* 0x000fe200078e00ff */
[----:B------:R-:W-:Y:S04]  /*0190*/  ST.E.U8 desc[UR36][R4.64+0x4], R3 ;  /* 0x0000040304007985 */ /* 0x000fe8000c101124 */
[----:B------:R-:W-:Y:S02]  /*01a0*/  ST.E.U8 desc[UR36][R4.64+0x10], R8 ;  /* 0x0000100804007985 */ /* 0x000fe4000c101124 */
[----:B------:R-:W2:Y:S02]  /*01b0*/  LDC R17, c[0x0][0x390] ;  /* 0x0000e400ff117b82 */ /* 0x000ea40000000800 */
[----:B------:R-:W-:Y:S04]  /*01c0*/  ST.E.U8 desc[UR36][R4.64+0x2], RZ ;  /* 0x000002ff04007985 */ /* 0x000fe8000c101124 */
[----:B------:R-:W-:Y:S02]  /*01d0*/  ST.E.U8 desc[UR36][R4.64+0x1], RZ ;  /* 0x000001ff04007985 */ /* 0x000fe4000c101124 */
[----:B------:R-:W3:Y:S01]  /*01e0*/  LDC.U8 R23, c[0x0][0x394] ;  /* 0x0000e500ff177b82 */ /* 0x000ee20000000000 */
[C---:B0-----:R-:W-:Y:S01]  /*01f0*/  ISETP.NE.U32.AND P0, PT, R13.reuse, RZ, PT ;  /* 0x000000ff0d00720c */ /* 0x041fe20003f05070 */
[----:B------:R-:W-:Y:S03]  /*0200*/  ST.E.U8 desc[UR36][R4.64+0x7], RZ ;  /* 0x000007ff04007985 */ /* 0x000fe6000c101124 */
[----:B------:R-:W-:Y:S01]  /*0210*/  ISETP.NE.AND.EX P0, PT, RZ, RZ, PT, P0 ;  /* 0x000000ffff00720c */ /* 0x000fe20003f05300 */
[----:B------:R-:W-:Y:S02]  /*0220*/  ST.E.U8 desc[UR36][R4.64+0x6], RZ ;  /* 0x000006ff04007985 */ /* 0x000fe4000c101124 */
[----:B------:R-:W0:Y:S01]  /*0230*/  LDC.U8 R25, c[0x0][0x390] ;  /* 0x0000e400ff197b82 */ /* 0x000e220000000000 */
[----:B-1----:R-:W-:Y:S01]  /*0240*/  SHF.R.U32.HI R15, RZ, 0x18, R10 ;  /* 0x00000018ff0f7819 */ /* 0x002fe2000001160a */
[----:B------:R-:W-:Y:S04]  /*0250*/  ST.E.U8 desc[UR36][R4.64+0x5], RZ ;  /* 0x000005ff04007985 */ /* 0x000fe8000c101124 */
        /* <DEDUP_REMOVED lines=12> */
[----:B------:R1:W-:Y:S04]  /*0320*/  ST.E.U8 desc[UR36][R4.64+0xc], R7 ;  /* 0x00000c0704007985 */ /* 0x0003e8000c101124 */
[----:B------:R-:W-:Y:S04]  /*0330*/  ST.E.U8 desc[UR36][R4.64+0x9], R6 ;  /* 0x0000090604007985 */ /* 0x000fe8000c101124 */
[----:B------:R4:W-:Y:S01]  /*0340*/  ST.E.U8 desc[UR36][R4.64+0x14], R6 ;  /* 0x0000140604007985 */ /* 0x0009e2000c101124 */
[----:B-1----:R-:W-:-:S05]  /*0350*/  VIADD R7, R13, 0x18 ;  /* 0x000000180d077836 */ /* 0x002fca0000000000 */
[----:B----4-:R-:W-:-:S05]  /*0360*/  IADD3 R6, P1, PT, R4, R7, RZ ;  /* 0x0000000704067210 */ /* 0x010fca0007f3e0ff */
[----:B------:R-:W-:Y:S01]  /*0370*/  IMAD.X R7, RZ, RZ, R5, P1 ;  /* 0x000000ffff077224 */ /* 0x000fe200008e0605 */
[----:B0-23--:R-:W-:Y:S07]  /*0380*/  @!P0 BRA `(.L_x_1) ;  /* 0x0000000000388947 */ /* 0x00dfee0003800000 */
[----:B------:R-:W-:Y:S01]  /*0390*/  BSSY.RECONVERGENT B0, `(.L_x_1) ;  /* 0x000000d000007945 */ /* 0x000fe20003800200 */
[----:B------:R-:W-:Y:S02]  /*03a0*/  IMAD.MOV.U32 R0, RZ, RZ, RZ ;  /* 0x000000ffff007224 */ /* 0x000fe400078e00ff */
[----:B------:R-:W-:-:S07]  /*03b0*/  IMAD.MOV.U32 R11, RZ, RZ, RZ ;  /* 0x000000ffff0b7224 */ /* 0x000fce00078e00ff */
.L_x_2:
[----:B0-----:R-:W-:-:S06]  /*03c0*/  IMAD.IADD R3, R1, 0x1, R0 ;  /* 0x0000000101037824 */ /* 0x001fcc00078e0200 */
[----:B------:R-:W2:Y:S01]  /*03d0*/  LDL.U8 R3, [R3+0x80] ;  /* 0x0000800003037983 */ /* 0x000ea20000100000 */
[----:B------:R-:W-:-:S05]  /*03e0*/  IADD3 R8, P0, PT, R4, R0, RZ ;  /* 0x0000000004087210 */ /* 0x000fca0007f1e0ff */
[----:B------:R-:W-:Y:S01]  /*03f0*/  IMAD.X R9, R5, 0x1, R11, P0 ;  /* 0x0000000105097824 */ /* 0x000fe200000e060b */
[----:B------:R-:W-:-:S05]  /*0400*/  IADD3 R0, P0, PT, R0, 0x1, RZ ;  /* 0x0000000100007810 */ /* 0x000fca0007f1e0ff */
[----:B------:R-:W-:Y:S01]  /*0410*/  IMAD.X R11, RZ, RZ, R11, P0 ;  /* 0x000000ffff0b7224 */ /* 0x000fe200000e060b */
[----:B------:R-:W-:-:S04]  /*0420*/  ISETP.GE.U32.AND P0, PT, R0, R13, PT ;  /* 0x0000000d0000720c */ /* 0x000fc80003f06070 */
[----:B------:R-:W-:Y:S01]  /*0430*/  ISETP.GE.U32.AND.EX P0, PT, R11, RZ, PT, P0 ;  /* 0x000000ff0b00720c */ /* 0x000fe20003f06100 */
[----:B--2---:R0:W-:-:S12]  /*0440*/  ST.E.U8 desc[UR36][R8.64+0x18], R3 ;  /* 0x0000180308007985 */ /* 0x0041d8000c101124 */
[----:B------:R-:W-:Y:S05]  /*0450*/  @!P0 BRA `(.L_x_2) ;  /* 0xfffffffc00d88947 */ /* 0x000fea000383ffff */
[----:B------:R-:W-:Y:S05]  /*0460*/  BSYNC.RECONVERGENT B0 ;  /* 0x0000000000007941 */ /* 0x000fea0003800200 */
.L_x_1:
[--C-:B------:R-:W-:Y:S01]  /*0470*/  SHF.R.U32.HI R19, RZ, 0x10, R10.reuse ;  /* 0x00000010ff137819 */ /* 0x100fe2000001160a */
[----:B------:R1:W-:Y:S01]  /*0480*/  ST.E.U8 desc[UR36][R6.64+0x7], R15 ;  /* 0x0000070f06007985 */ /* 0x0003e2000c101124 */
[--C-:B------:R-:W-:Y:S01]  /*0490*/  SHF.R.U32.HI R13, RZ, 0x8, R10.reuse ;  /* 0x00000008ff0d7819 */ /* 0x100fe2000001160a */
[----:B------:R-:W-:Y:S01]  /*04a0*/  BSSY.RECONVERGENT B0, `(.L_x_3) ;  /* 0x0000170000007945 */ /* 0x000fe20003800200 */
[C-C-:B------:R-:W-:Y:S01]  /*04b0*/  SHF.R.U64 R11, R17.reuse, 0x18, R10.reuse ;  /* 0x00000018110b7819 */ /* 0x140fe2000000120a */
[----:B------:R2:W-:Y:S01]  /*04c0*/  ST.E.U8 desc[UR36][R6.64+0x6], R19 ;  /* 0x0000061306007985 */ /* 0x0005e2000c101124 */
[C-C-:B0-----:R-:W-:Y:S01]  /*04d0*/  SHF.R.U64 R9, R17.reuse, 0x10, R10.reuse ;  /* 0x0000001011097819 */ /* 0x141fe2000000120a */
[----:B------:R-:W-:Y:S01]  /*04e0*/  IMAD.MOV.U32 R18, RZ, RZ, -0xd4236b8 ;  /* 0xf2bdc948ff127424 */ /* 0x000fe200078e00ff */
[----:B------:R-:W-:Y:S01]  /*04f0*/  SHF.R.U64 R3, R17, 0x8, R10 ;  /* 0x0000000811037819 */ /* 0x000fe2000000120a */
[----:B------:R-:W-:Y:S01]  /*0500*/  ST.E.U8 desc[UR36][R6.64+0x5], R13 ;  /* 0x0000050d06007985 */ /* 0x000fe2000c101124 */
[----:B------:R-:W-:Y:S01]  /*0510*/  IMAD.MOV.U32 R17, RZ, RZ, RZ ;  /* 0x000000ffff117224 */ /* 0x000fe200078e00ff */
[----:B------:R-:W-:Y:S01]  /*0520*/  PRMT R30, RZ, 0x7610, R30 ;  /* 0x00007610ff1e7816 */ /* 0x000fe2000000001e */
[----:B------:R-:W-:Y:S01]  /*0530*/  IMAD.MOV.U32 R20, RZ, RZ, -0x7b3558c5 ;  /* 0x84caa73bff147424 */ /* 0x000fe200078e00ff */
[----:B------:R0:W-:Y:S01]  /*0540*/  ST.E.U8 desc[UR36][R6.64+0x3], R11 ;  /* 0x0000030b06007985 */ /* 0x0001e2000c101124 */
[----:B-1----:R-:W-:Y:S01]  /*0550*/  IMAD.MOV.U32 R15, RZ, RZ, RZ ;  /* 0x000000ffff0f7224 */ /* 0x002fe200078e00ff */
[----:B------:R-:W-:Y:S01]  /*0560*/  CS2R R26, SRZ ;  /* 0x00000000001a7805 */ /* 0x000fe2000001ff00 */
[----:B------:R-:W-:Y:S01]  /*0570*/  IMAD.MOV.U32 R21, RZ, RZ, -0x4498517b ;  /* 0xbb67ae85ff157424 */ /* 0x000fe200078e00ff */
[----:B------:R1:W-:Y:S01]  /*0580*/  ST.E.U8 desc[UR36][R6.64+0x2], R9 ;  /* 0x0000020906007985 */ /* 0x0003e2000c101124 */
[----:B--2---:R-:W-:-:S02]  /*0590*/  IMAD.MOV.U32 R19, RZ, RZ, 0x6a09e667 ;  /* 0x6a09e667ff137424 */ /* 0x004fc400078e00ff */
[----:B------:R-:W-:Y:S01]  /*05a0*/  IMAD.MOV.U32 R0, RZ, RZ, -0x16b07d5 ;  /* 0xfe94f82bff007424 */ /* 0x000fe200078e00ff */
[----:B------:R2:W-:Y:S01]  /*05b0*/  ST.E.U8 desc[UR36][R6.64+0x1], R3 ;  /* 0x0000010306007985 */ /* 0x0005e2000c101124 */
[----:B------:R-:W-:Y:S02]  /*05c0*/  IMAD.MOV.U32 R8, RZ, RZ, -0x52197d2f ;  /* 0xade682d1ff087424 */ /* 0x000fe400078e00ff */
[----:B------:R-:W-:Y:S01]  /*05d0*/  IMAD.MOV.U32 R10, RZ, RZ, 0x2b3e6c1f ;  /* 0x2b3e6c1fff0a7424 */ /* 0x000fe200078e00ff */
[----:B------:R3:W-:Y:S01]  /*05e0*/  ST.E.U8 desc[UR36][R6.64+0x4], R23 ;  /* 0x0000041706007985 */ /* 0x0007e2000c101124 */
[----:B0-----:R-:W-:Y:S02]  /*05f0*/  IMAD.MOV.U32 R11, RZ, RZ, -0x64fa9774 ;  /* 0x9b05688cff0b7424 */ /* 0x001fe400078e00ff */
[----:B------:R-:W-:Y:S01]  /*0600*/  IMAD.MOV.U32 R12, RZ, RZ, -0x4be4295 ;  /* 0xfb41bd6bff0c7424 */ /* 0x000fe200078e00ff */
[----:B------:R0:W-:Y:S01]  /*0610*/  ST.E.U8 desc[UR36][R6.64], R25 ;  /* 0x0000001906007985 */ /* 0x0001e2000c101124 */
[----:B-1----:R-:W-:-:S02]  /*0620*/  IMAD.MOV.U32 R9, RZ, RZ, 0x510e527f ;  /* 0x510e527fff097424 */ /* 0x002fc400078e00ff */
[----:B------:R-:W-:Y:S01]  /*0630*/  IMAD.MOV.U32 R13, RZ, RZ, 0x1f83d9ab ;  /* 0x1f83d9abff0d7424 */ /* 0x000fe200078e00ff */
[----:B------:R1:W-:Y:S01]  /*0640*/  STL.128 [R1], RZ ;  /* 0x000000ff01007387 */ /* 0x0003e20000100c00 */
[----:B--2---:R-:W-:Y:S02]  /*0650*/  IMAD.MOV.U32 R3, RZ, RZ, 0x3c6ef372 ;  /* 0x3c6ef372ff037424 */ /* 0x004fe400078e00ff */
[----:B------:R-:W-:Y:S01]  /*0660*/  IMAD.MOV.U32 R22, RZ, RZ, 0x137e2179 ;  /* 0x137e2179ff167424 */ /* 0x000fe200078e00ff */
[----:B------:R1:W-:Y:S01]  /*0670*/  STL.128 [R1+0x10], RZ ;  /* 0x000010ff01007387 */ /* 0x0003e20000100c00 */
[----:B---3--:R-:W-:Y:S02]  /*0680*/  IMAD.MOV.U32 R23, RZ, RZ, 0x5be0cd19 ;  /* 0x5be0cd19ff177424 */ /* 0x008fe400078e00ff */
[----:B------:R-:W-:Y:S01]  /*0690*/  IMAD.MOV.U32 R14, RZ, RZ, R1 ;  /* 0x000000ffff0e7224 */ /* 0x000fe200078e0001 */
[----:B------:R1:W-:Y:S01]  /*06a0*/  STL.128 [R1+0x20], RZ ;  /* 0x000020ff01007387 */ /* 0x0003e20000100c00 */
[----:B0-----:R-:W-:Y:S01]  /*06b0*/  IMAD.MOV.U32 R6, RZ, RZ, 0x5f1d36f1 ;  /* 0x5f1d36f1ff067424 */ /* 0x001fe200078e00ff */
[----:B------:R-:W-:Y:S01]  /*06c0*/  CS2R R24, SRZ ;  /* 0x0000000000187805 */ /* 0x000fe2000001ff00 */
[----:B------:R-:W-:Y:S01]  /*06d0*/  IMAD.MOV.U32 R7, RZ, RZ, -0x5ab00ac6 ;  /* 0xa54ff53aff077424 */ /* 0x000fe200078e00ff */
[----:B------:R1:W-:Y:S04]  /*06e0*/  STL.128 [R1+0x30], RZ ;  /* 0x000030ff01007387 */ /* 0x0003e80000100c00 */
[----:B------:R1:W-:Y:S04]  /*06f0*/  STL.128 [R1+0x40], RZ ;  /* 0x000040ff01007387 */ /* 0x0003e80000100c00 */
[----:B------:R1:W-:Y:S04]  /*0700*/  STL.128 [R1+0x50], RZ ;  /* 0x000050ff01007387 */ /* 0x0003e80000100c00 */
[----:B------:R1:W-:Y:S04]  /*0710*/  STL.128 [R1+0x60], RZ ;  /* 0x000060ff01007387 */ /* 0x0003e80000100c00 */
[----:B------:R1:W-:Y:S02]  /*0720*/  STL.128 [R1+0x70], RZ ;  /* 0x000070ff01007387 */ /* 0x0003e40000100c00 */
.L_x_11:
[----:B0-----:R-:W-:Y:S01]  /*0730*/  LOP3.LUT R28, R30, 0xff, RZ, 0xc0, !PT ;  /* 0x000000ff1e1c7812 */ /* 0x001fe200078ec0ff */
[----:B------:R-:W-:Y:S03]  /*0740*/  BSSY.RECONVERGENT B1, `(.L_x_4) ;  /* 0x000011c000017945 */ /* 0x000fe60003800200 */
[----:B------:R-:W-:-:S13]  /*0750*/  ISETP.NE.AND P0, PT, R28, 0x80, PT ;  /* 0x000000801c00780c */ /* 0x000fda0003f05270 */
[----:B------:R-:W-:Y:S05]  /*0760*/  @P0 BRA `(.L_x_5) ;  /* 0x0000001000640947 */ /* 0x000fea0003800000 */
[----:B------:R-:W-:Y:S01]  /*0770*/  BSSY.RECONVERGENT B2, `(.L_x_6) ;  /* 0x0000107000027945 */ /* 0x000fe20003800200 */
[----:B------:R-:W-:Y:S01]  /*0780*/  LOP3.LUT R68, R26, 0xade682d1, RZ, 0x3c, !PT ;  /* 0xade682d11a447812 */ /* 0x000fe200078e3cff */
[----:B------:R-:W-:Y:S01]  /*0790*/  IMAD.MOV.U32 R38, RZ, RZ, 0x7 ;  /* 0x00000007ff267424 */ /* 0x000fe200078e00ff */
[----:B------:R-:W-:Y:S01]  /*07a0*/  LOP3.LUT R66, R27, 0x510e527f, RZ, 0x3c, !PT ;  /* 0x510e527f1b427812 */ /* 0x000fe200078e3cff */
[----:B------:R-:W-:Y:S01]  /*07b0*/  IMAD.MOV.U32 R30, RZ, RZ, RZ ;  /* 0x000000ffff1e7224 */ /* 0x000fe200078e00ff */
[----:B------:R-:W-:Y:S01]  /*07c0*/  LOP3.LUT R35, R24, 0x2b3e6c1f, RZ, 0x3c, !PT ;  /* 0x2b3e6c1f18237812 */ /* 0x000fe200078e3cff */
[----:B------:R-:W-:Y:S01]  /*07d0*/  IMAD.MOV.U32 R46, RZ, RZ, -0xc4336f8 ;  /* 0xf3bcc908ff2e7424 */ /* 0x000fe200078e00ff */
[----:B------:R-:W-:Y:S01]  /*07e0*/  LOP3.LUT R39, R25, 0x9b05688c, RZ, 0x3c, !PT ;  /* 0x9b05688c19277812 */ /* 0x000fe200078e3cff */
[----:B------:R-:W-:Y:S02]  /*07f0*/  IMAD.MOV.U32 R47, RZ, RZ, 0x6a09e667 ;  /* 0x6a09e667ff2f7424 */ /* 0x000fe400078e00ff */
[----:B------:R-:W-:-:S02]  /*0800*/  IMAD.MOV.U32 R58, RZ, RZ, -0x7b3558c5 ;  /* 0x84caa73bff3a7424 */ /* 0x000fc400078e00ff */
[----:B------:R-:W-:Y:S02]  /*0810*/  IMAD.MOV.U32 R59, RZ, RZ, -0x4498517b ;  /* 0xbb67ae85ff3b7424 */ /* 0x000fe400078e00ff */
[----:B------:R-:W-:Y:S02]  /*0820*/  IMAD.MOV.U32 R62, RZ, RZ, -0x4be4295 ;  /* 0xfb41bd6bff3e7424 */ /* 0x000fe400078e00ff */
[----:B------:R-:W-:Y:S02]  /*0830*/  IMAD.MOV.U32 R63, RZ, RZ, 0x1f83d9ab ;  /* 0x1f83d9abff3f7424 */ /* 0x000fe400078e00ff */
[----:B------:R-:W-:Y:S02]  /*0840*/  IMAD.MOV.U32 R50, RZ, RZ, -0x16b07d5 ;  /* 0xfe94f82bff327424 */ /* 0x000fe400078e00ff */
[----:B------:R-:W-:Y:S02]  /*0850*/  IMAD.MOV.U32 R51, RZ, RZ, 0x3c6ef372 ;  /* 0x3c6ef372ff337424 */ /* 0x000fe400078e00ff */
[----:B------:R-:W-:-:S02]  /*0860*/  IMAD.MOV.U32 R29, RZ, RZ, 0x137e2179 ;  /* 0x137e2179ff1d7424 */ /* 0x000fc400078e00ff */
[----:B------:R-:W-:Y:S02]  /*0870*/  IMAD.MOV.U32 R36, RZ, RZ, 0x5be0cd19 ;  /* 0x5be0cd19ff247424 */ /* 0x000fe400078e00ff */
[----:B------:R-:W-:Y:S02]  /*0880*/  IMAD.MOV.U32 R64, RZ, RZ, 0x5f1d36f1 ;  /* 0x5f1d36f1ff407424 */ /* 0x000fe400078e00ff */
[----:B------:R-:W-:Y:S02]  /*0890*/  IMAD.MOV.U32 R55, RZ, RZ, -0x5ab00ac6 ;  /* 0xa54ff53aff377424 */ /* 0x000fe400078e00ff */
[----:B------:R-:W-:Y:S02]  /*08a0*/  IMAD.MOV.U32 R33, RZ, RZ, R6 ;  /* 0x000000ffff217224 */ /* 0x000fe400078e0006 */
[----:B------:R-:W-:Y:S02]  /*08b0*/  IMAD.MOV.U32 R37, RZ, RZ, R7 ;  /* 0x000000ffff257224 */ /* 0x000fe400078e0007 */
[----:B------:R-:W-:-:S02]  /*08c0*/  IMAD.MOV.U32 R53, RZ, RZ, R22 ;  /* 0x000000ffff357224 */ /* 0x000fc400078e0016 */
[----:B------:R-:W-:Y:S02]  /*08d0*/  IMAD.MOV.U32 R49, RZ, RZ, R23 ;  /* 0x000000ffff317224 */ /* 0x000fe400078e0017 */
[----:B------:R-:W-:Y:S02]  /*08e0*/  IMAD.MOV.U32 R34, RZ, RZ, R0 ;  /* 0x000000ffff227224 */ /* 0x000fe400078e0000 */
[----:B------:R-:W-:Y:S02]  /*08f0*/  IMAD.MOV.U32 R28, RZ, RZ, R3 ;  /* 0x000000ffff1c7224 */ /* 0x000fe400078e0003 */
        /* <DEDUP_REMOVED lines=9> */
[----:B------:R-:W-:-:S07]  /*0990*/  IMAD.MOV.U32 R54, RZ, RZ, R9 ;  /* 0x000000ffff367224 */ /* 0x000fce00078e0009 */
.L_x_7:
[----:B------:R-:W0:Y:S02]  /*09a0*/  LDC.U8 R40, c[0x3][R38+-0x7] ;  /* 0x00fffe4026287b82 */ /* 0x000e240000000000 */
[----:B0-----:R-:W-:-:S05]  /*09b0*/  IMAD R56, R40, 0x8, R1 ;  /* 0x0000000828387824 */ /* 0x001fca00078e0201 */
[----:B------:R-:W2:Y:S01]  /*09c0*/  LDL.64 R44, [R56] ;  /* 0x00000000382c7983 */ /* 0x000ea20000100a00 */
[----:B------:R-:W0:Y:S01]  /*09d0*/  LDC.U8 R40, c[0x3][R38+-0x6] ;  /* 0x00fffe8026287b82 */ /* 0x000e220000000000 */
[----:B--2---:R-:W-:Y:S01]  /*09e0*/  IADD3 R41, P0, P1, R60, R48, R44 ;  /* 0x000000303c297210 */ /* 0x004fe2000791e02c */
[----:B0-----:R-:W-:-:S03]  /*09f0*/  IMAD R60, R40, 0x8, R1 ;  /* 0x00000008283c7824 */ /* 0x001fc600078e0201 */
[----:B------:R-:W-:-:S03]  /*0a00*/  IADD3.X R45, PT, PT, R61, R54, R45, P0, P1 ;  /* 0x000000363d2d7210 */ /* 0x000fc600007e242d */
[----:B------:R-:W2:Y:S01]  /*0a10*/  LDL.64 R60, [R60] ;  /* 0x000000003c3c7983 */ /* 0x000ea20000100a00 */
[----:B------:R-:W-:Y:S02]  /*0a20*/  LOP3.LUT R40, R66, R45, RZ, 0x3c, !PT ;  /* 0x0000002d42287212 */ /* 0x000fe400078e3cff */
[----:B------:R-:W-:Y:S02]  /*0a30*/  LOP3.LUT R44, R68, R41, RZ, 0x3c, !PT ;  /* 0x00000029442c7212 */ /* 0x000fe400078e3cff */
[----:B------:R-:W-:-:S04]  /*0a40*/  IADD3 R46, P0, PT, R46, R40, RZ ;  /* 0x000000282e2e7210 */ /* 0x000fc80007f1e0ff */
[----:B------:R-:W-:Y:S01]  /*0a50*/  LOP3.LUT R48, R48, R46, RZ, 0x3c, !PT ;  /* 0x0000002e30307212 */ /* 0x000fe200078e3cff */
[----:B------:R-:W-:-:S05]  /*0a60*/  IMAD.X R47, R47, 0x1, R44, P0 ;  /* 0x000000012f2f7824 */ /* 0x000fca00000e062c */
[----:B------:R-:W-:Y:S02]  /*0a70*/  LOP3.LUT R57, R54, R47, RZ, 0x3c, !PT ;  /* 0x0000002f36397212 */ /* 0x000fe400078e3cff */
[----:B------:R-:W0:Y:S02]  /*0a80*/  LDC.U8 R54, c[0x3][R38+-0x5] ;  /* 0x00fffec026367b82 */ /* 0x000e240000000000 */
[----:B------:R-:W-:Y:S02]  /*0a90*/  SHF.L.W.U32.HI R56, R57, 0x8, R48 ;  /* 0x0000000839387819 */ /* 0x000fe40000010e30 */
[----:B------:R-:W-:-:S04]  /*0aa0*/  SHF.L.W.U32.HI R48, R48, 0x8, R57 ;  /* 0x0000000830307819 */ /* 0x000fc80000010e39 */
[----:B------:R-:W3:Y:S01]  /*0ab0*/  LDC.U8 R66, c[0x3][R38+-0x4] ;  /* 0x00ffff0026427b82 */ /* 0x000ee20000000000 */
[--C-:B0-----:R-:W-:Y:S02]  /*0ac0*/  IMAD R57, R54, 0x8, R1.reuse ;  /* 0x0000000836397824 */ /* 0x101fe400078e0201 */
[----:B---3--:R-:W-:-:S06]  /*0ad0*/  IMAD R66, R66, 0x8, R1 ;  /* 0x0000000842427824 */ /* 0x008fcc00078e0201 */
[----:B------:R-:W3:Y:S01]  /*0ae0*/  LDL.64 R66, [R66] ;  /* 0x0000000042427983 */ /* 0x000ee20000100a00 */
[----:B--2---:R-:W-:-:S04]  /*0af0*/  IADD3 R41, P0, P1, R41, R48, R60 ;  /* 0x0000003029297210 */ /* 0x004fc8000791e03c */
[----:B------:R-:W-:Y:S02]  /*0b00*/  IADD3.X R45, PT, PT, R45, R56, R61, P0, P1 ;  /* 0x000000382d2d7210 */ /* 0x000fe400007e243d */
[----:B------:R-:W2:Y:S02]  /*0b10*/  LDL.64 R60, [R57] ;  /* 0x00000000393c7983 */ /* 0x000ea40000100a00 */
[----:B--2---:R-:W-:-:S04]  /*0b20*/  IADD3 R54, P0, P1, R31, R65, R60 ;  /* 0x000000411f367210 */ /* 0x004fc8000791e03c */
[----:B------:R-:W-:-:S04]  /*0b30*/  IADD3.X R32, PT, PT, R32, R52, R61, P0, P1 ;  /* 0x0000003420207210 */ /* 0x000fc800007e243d */
[----:B------:R-:W-:Y:S02]  /*0b40*/  LOP3.LUT R60, R39, R32, RZ, 0x3c, !PT ;  /* 0x00000020273c7212 */ /* 0x000fe400078e3cff */
[----:B------:R-:W-:Y:S02]  /*0b50*/  LOP3.LUT R61, R35, R54, RZ, 0x3c, !PT ;  /* 0x00000036233d7212 */ /* 0x000fe400078e3cff */
[----:B------:R-:W-:-:S05]  /*0b60*/  IADD3 R58, P0, PT, R58, R60, RZ ;  /* 0x0000003c3a3a7210 */ /* 0x000fca0007f1e0ff */
[----:B------:R-:W-:Y:S01]  /*0b70*/  IMAD.X R59, R59, 0x1, R61, P0 ;  /* 0x000000013b3b7824 */ /* 0x000fe200000e063d */
[----:B------:R-:W-:-:S04]  /*0b80*/  LOP3.LUT R35, R65, R58, RZ, 0x3c, !PT ;  /* 0x0000003a41237212 */ /* 0x000fc800078e3cff */
[----:B------:R-:W-:-:S04]  /*0b90*/  LOP3.LUT R52, R52, R59, RZ, 0x3c, !PT ;  /* 0x0000003b34347212 */ /* 0x000fc800078e3cff */
[----:B------:R-:W-:Y:S02]  /*0ba0*/  SHF.L.W.U32.HI R39, R52, 0x8, R35 ;  /* 0x0000000834277819 */ /* 0x000fe40000010e23 */
[----:B------:R-:W-:Y:S02]  /*0bb0*/  SHF.L.W.U32.HI R35, R35, 0x8, R52 ;  /* 0x0000000823237819 */ /* 0x000fe40000010e34 */
[----:B------:R-:W0:Y:S02]  /*0bc0*/  LDC.U8 R52, c[0x3][R38+-0x3] ;  /* 0x00ffff4026347b82 */ /* 0x000e240000000000 */
[----:B---3--:R-:W-:-:S04]  /*0bd0*/  IADD3 R54, P0, P1, R54, R35, R66 ;  /* 0x0000002336367210 */ /* 0x008fc8000791e042 */
[----:B------:R-:W-:Y:S01]  /*0be0*/  IADD3.X R32, PT, PT, R32, R39, R67, P0, P1 ;  /* 0x0000002720207210 */ /* 0x000fe200007e2443 */
        /* <DEDUP_REMOVED lines=8> */
[----:B------:R-:W0:Y:S01]  /*0c70*/  LDC.U8 R62, c[0x3][R38+-0x1] ;  /* 0x00ffffc0263e7b82 */ /* 0x000e220000000000 */
[----:B------:R-:W-:Y:S01]  /*0c80*/  LOP3.LUT R34, R63, R65, RZ, 0x3c, !PT ;  /* 0x000000413f227212 */ /* 0x000fe200078e3cff */
[----:B0-----:R-:W-:-:S06]  /*0c90*/  IMAD R62, R62, 0x8, R1 ;  /* 0x000000083e3e7824 */ /* 0x001fcc00078e0201 */
[----:B------:R-:W3:Y:S01]  /*0ca0*/  LDL.64 R62, [R62] ;  /* 0x000000003e3e7983 */ /* 0x000ee20000100a00 */
[----:B------:R-:W-:-:S05]  /*0cb0*/  IADD3 R50, P0, PT, R50, R34, RZ ;  /* 0x0000002232327210 */ /* 0x000fca0007f1e0ff */
[----:B------:R-:W-:Y:S01]  /*0cc0*/  IMAD.X R51, R51, 0x1, R52, P0 ;  /* 0x0000000133337824 */ /* 0x000fe200000e0634 */
[----:B------:R-:W-:-:S04]  /*0cd0*/  LOP3.LUT R43, R43, R50, RZ, 0x3c, !PT ;  /* 0x000000322b2b7212 */ /* 0x000fc800078e3cff */
[----:B------:R-:W-:-:S04]  /*0ce0*/  LOP3.LUT R42, R42, R51, RZ, 0x3c, !PT ;  /* 0x000000332a2a7212 */ /* 0x000fc800078e3cff */
[----:B------:R-:W-:Y:S02]  /*0cf0*/  SHF.L.W.U32.HI R31, R43, 0x8, R42 ;  /* 0x000000082b1f7819 */ /* 0x000fe40000010e2a */
[----:B------:R-:W-:Y:S02]  /*0d00*/  SHF.L.W.U32.HI R28, R42, 0x8, R43 ;  /* 0x000000082a1c7819 */ /* 0x000fe40000010e2b */
[----:B--2---:R-:W-:Y:S02]  /*0d10*/  IADD3 R42, P0, P1, R57, R31, R66 ;  /* 0x0000001f392a7210 */ /* 0x004fe4000791e042 */
[----:B------:R-:W0:Y:S02]  /*0d20*/  LDC.U8 R66, c[0x3][R38] ;  /* 0x00c0000026427b82 */ /* 0x000e240000000000 */
[----:B------:R-:W-:Y:S01]  /*0d30*/  IADD3.X R43, PT, PT, R65, R28, R67, P0, P1 ;  /* 0x0000001c412b7210 */ /* 0x000fe200007e2443 */
[----:B0-----:R-:W-:-:S06]  /*0d40*/  IMAD R66, R66, 0x8, R1 ;  /* 0x0000000842427824 */ /* 0x001fcc00078e0201 */
[----:B------:R-:W2:Y:S01]  /*0d50*/  LDL.64 R66, [R66] ;  /* 0x0000000042427983 */ /* 0x000ea20000100a00 */
[----:B---3--:R-:W-:-:S04]  /*0d60*/  IADD3 R57, P0, P1, R33, R53, R62 ;  /* 0x0000003521397210 */ /* 0x008fc8000791e03e */
        /* <DEDUP_REMOVED lines=10> */
[----:B0-----:R-:W-:-:S06]  /*0e10*/  IMAD R68, R68, 0x8, R1 ;  /* 0x0000000844447824 */ /* 0x001fcc00078e0201 */
[----:B------:R-:W3:Y:S01]  /*0e20*/  LDL.64 R68, [R68] ;  /* 0x0000000044447983 */ /* 0x000ee20000100a00 */
[----:B------:R-:W-:Y:S02]  /*0e30*/  LOP3.LUT R34, R34, R42, RZ, 0x3c, !PT ;  /* 0x0000002a22227212 */ /* 0x000fe400078e3cff */
[----:B--2---:R-:W-:-:S04]  /*0e40*/  IADD3 R57, P0, P1, R57, R63, R66 ;  /* 0x0000003f39397210 */ /* 0x004fc8000791e042 */
[----:B------:R-:W-:Y:S02]  /*0e50*/  IADD3.X R49, PT, PT, R33, R62, R67, P0, P1 ;  /* 0x0000003e21317210 */ /* 0x000fe400007e2443 */
[----:B------:R-:W-:Y:S02]  /*0e60*/  LOP3.LUT R33, R60, R54, RZ, 0x3c, !PT ;  /* 0x000000363c217212 */ /* 0x000fe400078e3cff */
[----:B------:R-:W-:-:S04]  /*0e70*/  LOP3.LUT R60, R61, R32, RZ, 0x3c, !PT ;  /* 0x000000203d3c7212 */ /* 0x000fc800078e3cff */
[----:B------:R-:W-:Y:S02]  /*0e80*/  SHF.L.W.U32.HI R29, R33, 0x10, R60 ;  /* 0x00000010211d7819 */ /* 0x000fe40000010e3c */
[----:B------:R-:W-:Y:S02]  /*0e90*/  SHF.L.W.U32.HI R33, R60, 0x10, R33 ;  /* 0x000000103c217819 */ /* 0x000fe40000010e21 */
[----:B------:R-:W-:-:S04]  /*0ea0*/  IADD3 R58, P0, PT, R29, R58, RZ ;  /* 0x0000003a1d3a7210 */ /* 0x000fc80007f1e0ff */
[----:B------:R-:W-:Y:S01]  /*0eb0*/  LOP3.LUT R53, R35, R58, RZ, 0x3c, !PT ;  /* 0x0000003a23357212 */ /* 0x000fe200078e3cff */
[----:B------:R-:W-:Y:S01]  /*0ec0*/  IMAD.X R59, R33, 0x1, R59, P0 ;  /* 0x00000001213b7824 */ /* 0x000fe200000e063b */
[----:B------:R-:W-:-:S04]  /*0ed0*/  LOP3.LUT R35, R52, R43, RZ, 0x3c, !PT ;  /* 0x0000002b34237212 */ /* 0x000fc800078e3cff */
[----:B------:R-:W-:Y:S02]  /*0ee0*/  LOP3.LUT R60, R39, R59, RZ, 0x3c, !PT ;  /* 0x0000003b273c7212 */ /* 0x000fe400078e3cff */
[----:B------:R-:W-:Y:S02]  /*0ef0*/  SHF.L.W.U32.HI R39, R34, 0x10, R35 ;  /* 0x0000001022277819 */ /* 0x000fe40000010e23 */
[----:B------:R-:W-:Y:S02]  /*0f00*/  SHF.L.W.U32.HI R35, R35, 0x10, R34 ;  /* 0x0000001023237819 */ /* 0x000fe40000010e22 */
[----:B------:R-:W-:-:S05]  /*0f10*/  IADD3 R50, P0, PT, R39, R50, RZ ;  /* 0x0000003227327210 */ /* 0x000fca0007f1e0ff */
[----:B------:R-:W-:Y:S01]  /*0f20*/  IMAD.X R51, R35, 0x1, R51, P0 ;  /* 0x0000000123337824 */ /* 0x000fe200000e0633 */
[----:B------:R-:W-:-:S04]  /*0f30*/  LOP3.LUT R31, R31, R50, RZ, 0x3c, !PT ;  /* 0x000000321f1f7212 */ /* 0x000fc800078e3cff */
[----:B------:R-:W-:Y:S02]  /*0f40*/  LOP3.LUT R28, R28, R51, RZ, 0x3c, !PT ;  /* 0x000000331c1c7212 */ /* 0x000fe400078e3cff */
[----:B------:R-:W-:Y:S02]  /*0f50*/  SHF.L.W.U32.HI R52, R53, 0x1, R60 ;  /* 0x0000000135347819 */ /* 0x000fe40000010e3c */
[----:B------:R-:W-:Y:S02]  /*0f60*/  SHF.L.W.U32.HI R53, R60, 0x1, R53 ;  /* 0x000000013c357819 */ /* 0x000fe40000010e35 */
[----:B------:R-:W-:Y:S02]  /*0f70*/  SHF.L.W.U32.HI R60, R31, 0x1, R28 ;  /* 0x000000011f3c7819 */ /* 0x000fe40000010e1c */
[----:B------:R-:W-:Y:S02]  /*0f80*/  SHF.L.W.U32.HI R61, R28, 0x1, R31 ;  /* 0x000000011c3d7819 */ /* 0x000fe40000010e1f */
[----:B------:R-:W0:Y:S01]  /*0f90*/  LDC.U8 R28, c[0x3][R38+0x3] ;  /* 0x00c000c0261c7b82 */ /* 0x000e220000000000 */
[----:B------:R-:W-:-:S02]  /*0fa0*/  LOP3.LUT R66, R40, R41, RZ, 0x3c, !PT ;  /* 0x0000002928427212 */ /* 0x000fc400078e3cff */
[----:B---3--:R-:W-:Y:S01]  /*0fb0*/  IADD3 R37, P0, P1, R41, R53, R68 ;  /* 0x0000003529257210 */ /* 0x008fe2000791e044 */
[----:B0-----:R-:W-:-:S05]  /*0fc0*/  IMAD R67, R28, 0x8, R1 ;  /* 0x000000081c437824 */ /* 0x001fca00078e0201 */
[----:B------:R-:W2:Y:S01]  /*0fd0*/  LDL.64 R40, [R67] ;  /* 0x0000000043287983 */ /* 0x000ea20000100a00 */
[----:B------:R-:W-:Y:S02]  /*0fe0*/  IADD3.X R31, PT, PT, R45, R52, R69, P0, P1 ;  /* 0x000000342d1f7210 */ /* 0x000fe400007e2445 */
[----:B------:R-:W-:Y:S02]  /*0ff0*/  LOP3.LUT R65, R65, R49, RZ, 0x3c, !PT ;  /* 0x0000003141417212 */ /* 0x000fe400078e3cff */
[----:B--2---:R-:W-:Y:S02]  /*1000*/  IADD3 R34, P0, P1, R54, R61, R40 ;  /* 0x0000003d36227210 */ /* 0x004fe4000791e028 */
[----:B------:R-:W0:Y:S02]  /*1010*/  LDC.U8 R40, c[0x3][R38+0x5] ;  /* 0x00c0014026287b82 */ /* 0x000e240000000000 */
[----:B------:R-:W-:Y:S02]  /*1020*/  IADD3.X R28, PT, PT, R32, R60, R41, P0, P1 ;  /* 0x0000003c201c7210 */ /* 0x000fe400007e2429 */
[----:B------:R-:W-:-:S04]  /*1030*/  LOP3.LUT R32, R36, R57, RZ, 0x3c, !PT ;  /* 0x0000003924207212 */ /* 0x000fc800078e3cff */
[----:B------:R-:W-:Y:S02]  /*1040*/  SHF.L.W.U32.HI R36, R32, 0x10, R65 ;  /* 0x0000001020247819 */ /* 0x000fe40000010e41 */
[----:B------:R-:W-:Y:S02]  /*1050*/  SHF.L.W.U32.HI R32, R65, 0x10, R32 ;  /* 0x0000001041207819 */ /* 0x000fe40000010e20 */
[----:B------:R-:W-:-:S05]  /*1060*/  IADD3 R54, P0, PT, R36, R64, RZ ;  /* 0x0000004024367210 */ /* 0x000fca0007f1e0ff */
[----:B------:R-:W-:Y:S01]  /*1070*/  IMAD.X R55, R32, 0x1, R55, P0 ;  /* 0x0000000120377824 */ /* 0x000fe200000e0637 */
[----:B------:R-:W-:-:S04]  /*1080*/  LOP3.LUT R41, R63, R54, RZ, 0x3c, !PT ;  /* 0x000000363f297212 */ /* 0x000fc800078e3cff */
[----:B------:R-:W-:Y:S01]  /*1090*/  LOP3.LUT R62, R62, R55, RZ, 0x3c, !PT ;  /* 0x000000373e3e7212 */ /* 0x000fe200078e3cff */
[----:B0-----:R-:W-:-:S03]  /*10a0*/  IMAD R67, R40, 0x8, R1 ;  /* 0x0000000828437824 */ /* 0x001fc600078e0201 */
[----:B------:R-:W-:Y:S02]  /*10b0*/  SHF.L.W.U32.HI R40, R41, 0x1, R62 ;  /* 0x0000000129287819 */ /* 0x000fe40000010e3e */
[----:B------:R-:W-:Y:S02]  /*10c0*/  SHF.L.W.U32.HI R41, R62, 0x1, R41 ;  /* 0x000000013e297819 */ /* 0x000fe40000010e29 */
[----:B------:R-:W2:Y:S01]  /*10d0*/  LDL.64 R62, [R67] ;  /* 0x00000000433e7983 */ /* 0x000ea20000100a00 */
[----:B------:R-:W-:-:S04]  /*10e0*/  LOP3.LUT R45, R44, R45, RZ, 0x3c, !PT ;  /* 0x0000002d2c2d7212 */ /* 0x000fc800078e3cff */
[----:B------:R-:W-:Y:S02]  /*10f0*/  SHF.L.W.U32.HI R44, R66, 0x10, R45 ;  /* 0x00000010422c7819 */ /* 0x000fe40000010e2d */
[----:B------:R-:W-:Y:S02]  /*1100*/  SHF.L.W.U32.HI R45, R45, 0x10, R66 ;  /* 0x000000102d2d7819 */ /* 0x000fe40000010e42 */
[----:B--2---:R-:W-:Y:S02]  /*1110*/  IADD3 R42, P0, P1, R42, R41, R62 ;  /* 0x000000292a2a7210 */ /* 0x004fe4000791e03e */
[----:B------:R-:W0:Y:S02]  /*1120*/  LDC.U8 R62, c[0x3][R38+0x7] ;  /* 0x00c001c0263e7b82 */ /* 0x000e240000000000 */
[----:B0-----:R-:W-:-:S06]  /*1130*/  IMAD R64, R62, 0x8, R1 ;  /* 0x000000083e407824 */ /* 0x001fcc00078e0201 */
[----:B------:R-:W2:Y:S01]  /*1140*/  LDL.64 R64, [R64] ;  /* 0x0000000040407983 */ /* 0x000ea20000100a00 */
[----:B------:R-:W-:Y:S02]  /*1150*/  IADD3.X R43, PT, PT, R43, R40, R63, P0, P1 ;  /* 0x000000282b2b7210 */ /* 0x000fe400007e243f */
[----:B------:R-:W-:-:S05]  /*1160*/  IADD3 R63, P0, PT, R44, R46, RZ ;  /* 0x0000002e2c3f7210 */ /* 0x000fca0007f1e0ff */
[----:B------:R-:W-:Y:S01]  /*1170*/  IMAD.X R62, R45, 0x1, R47, P0 ;  /* 0x000000012d3e7824 */ /* 0x000fe200000e062f */
[----:B------:R-:W-:-:S04]  /*1180*/  LOP3.LUT R47, R48, R63, RZ, 0x3c, !PT ;  /* 0x0000003f302f7212 */ /* 0x000fc800078e3cff */
[----:B------:R-:W-:-:S04]  /*1190*/  LOP3.LUT R56, R56, R62, RZ, 0x3c, !PT ;  /* 0x0000003e38387212 */ /* 0x000fc800078e3cff */
[----:B------:R-:W-:Y:S02]  /*11a0*/  SHF.L.W.U32.HI R46, R47, 0x1, R56 ;  /* 0x000000012f2e7819 */ /* 0x000fe40000010e38 */
[----:B------:R-:W-:Y:S02]  /*11b0*/  SHF.L.W.U32.HI R47, R56, 0x1, R47 ;  /* 0x00000001382f7819 */ /* 0x000fe40000010e2f */
[----:B------:R-:W0:Y:S02]  /*11c0*/  LDC.U8 R56, c[0x3][R38+0x2] ;  /* 0x00c0008026387b82 */ /* 0x000e240000000000 */
[----:B0-----:R-:W-:Y:S01]  /*11d0*/  IMAD R56, R56, 0x8, R1 ;  /* 0x0000000838387824 */ /* 0x001fe200078e0201 */
[----:B--2---:R-:W-:-:S04]  /*11e0*/  IADD3 R48, P0, P1, R57, R47, R64 ;  /* 0x0000002f39307210 */ /* 0x004fc8000791e040 */
[----:B------:R-:W-:Y:S02]  /*11f0*/  IADD3.X R49, PT, PT, R49, R46, R65, P0, P1 ;  /* 0x0000002e31317210 */ /* 0x000fe400007e2441 */
[----:B------:R0:W2:Y:S01]  /*1200*/  LDL.64 R64, [R56] ;  /* 0x0000000038407983 */ /* 0x0000a20000100a00 */
[----:B------:R-:W-:Y:S02]  /*1210*/  LOP3.LUT R57, R32, R31, RZ, 0x3c, !PT ;  /* 0x0000001f20397212 */ /* 0x000fe400078e3cff */
[----:B------:R-:W-:Y:S02]  /*1220*/  LOP3.LUT R66, R36, R37, RZ, 0x3c, !PT ;  /* 0x0000002524427212 */ /* 0x000fe400078e3cff */
[----:B------:R-:W-:Y:S02]  /*1230*/  IADD3 R50, P0, PT, R57, R50, RZ ;  /* 0x0000003239327210 */ /* 0x000fe40007f1e0ff */
[----:B------:R-:W-:Y:S02]  /*1240*/  LOP3.LUT R57, R45, R28, RZ, 0x3c, !PT ;  /* 0x0000001c2d397212 */ /* 0x000fe400078e3cff */
[----:B0-----:R-:W-:Y:S01]  /*1250*/  LOP3.LUT R56, R44, R34, RZ, 0x3c, !PT ;  /* 0x000000222c387212 */ /* 0x001fe200078e3cff */
[----:B------:R-:W-:Y:S01]  /*1260*/  IMAD.X R51, R66, 0x1, R51, P0 ;  /* 0x0000000142337824 */ /* 0x000fe200000e0633 */
[----:B------:R-:W-:-:S05]  /*1270*/  IADD3 R54, P0, PT, R57, R54, RZ ;  /* 0x0000003639367210 */ /* 0x000fca0007f1e0ff */
[----:B------:R-:W-:Y:S01]  /*1280*/  IMAD.X R55, R56, 0x1, R55, P0 ;  /* 0x0000000138377824 */ /* 0x000fe200000e0637 */
[----:B------:R-:W-:Y:S02]  /*1290*/  LOP3.LUT R56, R33, R43, RZ, 0x3c, !PT ;  /* 0x0000002b21387212 */ /* 0x000fe400078e3cff */
[----:B------:R-:W-:Y:S02]  /*12a0*/  LOP3.LUT R57, R29, R42, RZ, 0x3c, !PT ;  /* 0x0000002a1d397212 */ /* 0x000fe400078e3cff */
[----:B------:R-:W-:Y:S02]  /*12b0*/  IADD3 R56, P0, PT, R56, R63, RZ ;  /* 0x0000003f38387210 */ /* 0x000fe40007f1e0ff */
[----:B------:R-:W-:Y:S02]  /*12c0*/  LOP3.LUT R63, R35, R49, RZ, 0x3c, !PT ;  /* 0x00000031233f7212 */ /* 0x000fe400078e3cff */
[----:B------:R-:W-:Y:S02]  /*12d0*/  LOP3.LUT R53, R53, R50, RZ, 0x3c, !PT ;  /* 0x0000003235357212 */ /* 0x000fe400078e3cff */
[----:B------:R-:W-:Y:S01]  /*12e0*/  LOP3.LUT R66, R52, R51, RZ, 0x3c, !PT ;  /* 0x0000003334427212 */ /* 0x000fe200078e3cff */
[----:B------:R-:W-:Y:S01]  /*12f0*/  IMAD.X R57, R57, 0x1, R62, P0 ;  /* 0x0000000139397824 */ /* 0x000fe200000e063e */
[----:B------:R-:W-:-:S02]  /*1300*/  IADD3 R58, P0, PT, R63, R58, RZ ;  /* 0x0000003a3f3a7210 */ /* 0x000fc40007f1e0ff */
[----:B------:R-:W-:Y:S02]  /*1310*/  LOP3.LUT R62, R39, R48, RZ, 0x3c, !PT ;  /* 0x00000030273e7212 */ /* 0x000fe400078e3cff */
[----:B------:R-:W-:Y:S02]  /*1320*/  SHF.L.W.U32.HI R52, R66, 0x8, R53 ;  /* 0x0000000842347819 */ /* 0x000fe40000010e35 */
[----:B------:R-:W-:Y:S01]  /*1330*/  SHF.L.W.U32.HI R53, R53, 0x8, R66 ;  /* 0x0000000835357819 */ /* 0x000fe20000010e42 */
[----:B------:R-:W-:Y:S01]  /*1340*/  IMAD.X R59, R62, 0x1, R59, P0 ;  /* 0x000000013e3b7824 */ /* 0x000fe200000e063b */
[----:B------:R-:W-:Y:S02]  /*1350*/  LOP3.LUT R66, R60, R55, RZ, 0x3c, !PT ;  /* 0x000000373c427212 */ /* 0x000fe400078e3cff */
        /* <DEDUP_REMOVED lines=8> */
[----:B------:R-:W-:Y:S02]  /*13e0*/  LOP3.LUT R64, R60, R32, R31, 0x96, !PT ;  /* 0x000000203c407212 */ /* 0x000fe400078e961f */
[----:B--2---:R-:W-:Y:S02]  /*13f0*/  IADD3 R31, P0, P1, R34, R63, R66 ;  /* 0x0000003f221f7210 */ /* 0x004fe4000791e042 */
[----:B------:R-:W0:Y:S02]  /*1400*/  LDC.U8 R66, c[0x3][R38+0x6] ;  /* 0x00c0018026427b82 */ /* 0x000e240000000000 */
[----:B0-----:R-:W-:-:S06]  /*1410*/  IMAD R68, R66, 0x8, R1 ;  /* 0x0000000842447824 */ /* 0x001fcc00078e0201 */
[----:B------:R-:W2:Y:S01]  /*1420*/  LDL.64 R68, [R68] ;  /* 0x0000000044447983 */ /* 0x000ea20000100a00 */
[----:B------:R-:W-:Y:S02]  /*1430*/  LOP3.LUT R36, R61, R36, R37, 0x96, !PT ;  /* 0x000000243d247212 */ /* 0x000fe400078e9625 */
[----:B------:R-:W-:Y:S02]  /*1440*/  LOP3.LUT R37, R41, R56, RZ, 0x3c, !PT ;  /* 0x0000003829257212 */ /* 0x000fe400078e3cff */
[----:B------:R-:W-:-:S04]  /*1450*/  LOP3.LUT R40, R40, R57, RZ, 0x3c, !PT ;  /* 0x0000003928287212 */ /* 0x000fc800078e3cff */
[----:B------:R-:W-:Y:S02]  /*1460*/  SHF.L.W.U32.HI R41, R40, 0x8, R37 ;  /* 0x0000000828297819 */ /* 0x000fe40000010e25 */
[----:B------:R-:W-:Y:S02]  /*1470*/  SHF.L.W.U32.HI R40, R37, 0x8, R40 ;  /* 0x0000000825287819 */ /* 0x000fe40000010e28 */
[----:B------:R-:W-:Y:S02]  /*1480*/  LOP3.LUT R37, R46, R59, RZ, 0x3c, !PT ;  /* 0x0000003b2e257212 */ /* 0x000fe400078e3cff */
[----:B------:R-:W0:Y:S01]  /*1490*/  LDC.U8 R46, c[0x3][R38+0x8] ;  /* 0x00c00200262e7b82 */ /* 0x000e220000000000 */
[----:B------:R-:W-:-:S04]  /*14a0*/  IADD3.X R32, PT, PT, R28, R62, R67, P0, P1 ;  /* 0x0000003e1c207210 */ /* 0x000fc800007e2443 */
[----:B------:R-:W-:Y:S02]  /*14b0*/  LOP3.LUT R67, R32, R44, R34, 0x96, !PT ;  /* 0x0000002c20437212 */ /* 0x000fe400078e9622 */
[----:B------:R-:W-:Y:S02]  /*14c0*/  LOP3.LUT R66, R31, R45, R28, 0x96, !PT ;  /* 0x0000002d1f427212 */ /* 0x000fe400078e961c */
[----:B--2---:R-:W-:-:S04]  /*14d0*/  IADD3 R34, P0, P1, R42, R40, R68 ;  /* 0x000000282a227210 */ /* 0x004fc8000791e044 */
[----:B------:R-:W-:Y:S01]  /*14e0*/  IADD3.X R28, PT, PT, R43, R41, R69, P0, P1 ;  /* 0x000000292b1c7210 */ /* 0x000fe200007e2445 */
[----:B0-----:R-:W-:-:S06]  /*14f0*/  IMAD R69, R46, 0x8, R1 ;  /* 0x000000082e457824 */ /* 0x001fcc00078e0201 */
[----:B------:R-:W2:Y:S01]  /*1500*/  LDL.64 R68, [R69] ;  /* 0x0000000045447983 */ /* 0x000ea20000100a00 */
[----:B------:R-:W-:-:S04]  /*1510*/  LOP3.LUT R44, R47, R58, RZ, 0x3c, !PT ;  /* 0x0000003a2f2c7212 */ /* 0x000fc800078e3cff */
[----:B------:R-:W-:Y:S02]  /*1520*/  SHF.L.W.U32.HI R45, R37, 0x8, R44 ;  /* 0x00000008252d7819 */ /* 0x000fe40000010e2c */
[----:B------:R-:W-:Y:S02]  /*1530*/  SHF.L.W.U32.HI R44, R44, 0x8, R37 ;  /* 0x000000082c2c7819 */ /* 0x000fe40000010e25 */
[----:B------:R-:W-:Y:S02]  /*1540*/  LOP3.LUT R46, R34, R33, R43, 0x96, !PT ;  /* 0x00000021222e7212 */ /* 0x000fe400078e962b */
[----:B------:R-:W-:Y:S02]  /*1550*/  LOP3.LUT R47, R28, R29, R42, 0x96, !PT ;  /* 0x0000001d1c2f7212 */ /* 0x000fe400078e962a */
[----:B------:R-:W-:Y:S02]  /*1560*/  SHF.L.W.U32.HI R29, R64, 0x10, R36 ;  /* 0x00000010401d7819 */ /* 0x000fe40000010e24 */
[----:B------:R-:W-:Y:S01]  /*1570*/  SHF.L.W.U32.HI R36, R36, 0x10, R64 ;  /* 0x0000001024247819 */ /* 0x000fe20000010e40 */
[----:B------:R-:W-:-:S02]  /*1580*/  VIADD R30, R30, 0x1 ;  /* 0x000000011e1e7836 */ /* 0x000fc40000000000 */
[----:B------:R-:W-:Y:S01]  /*1590*/  VIADD R38, R38, 0x10 ;  /* 0x0000001026267836 */ /* 0x000fe20000000000 */
[----:B--2---:R-:W-:-:S04]  /*15a0*/  IADD3 R33, P0, P1, R48, R44, R68 ;  /* 0x0000002c30217210 */ /* 0x004fc8000791e044 */
[----:B------:R-:W-:Y:S02]  /*15b0*/  IADD3.X R37, PT, PT, R49, R45, R69, P0, P1 ;  /* 0x0000002d31257210 */ /* 0x000fe400007e2445 */
[----:B------:R-:W-:Y:S02]  /*15c0*/  IADD3 R50, P0, PT, R29, R50, RZ ;  /* 0x000000321d327210 */ /* 0x000fe40007f1e0ff */
[----:B------:R-:W-:Y:S02]  /*15d0*/  SHF.L.W.U32.HI R68, R66, 0x10, R67 ;  /* 0x0000001042447819 */ /* 0x000fe40000010e43 */
[----:B------:R-:W-:Y:S01]  /*15e0*/  SHF.L.W.U32.HI R66, R67, 0x10, R66 ;  /* 0x0000001043427819 */ /* 0x000fe20000010e42 */
[----:B------:R-:W-:Y:S01]  /*15f0*/  IMAD.X R51, R36, 0x1, R51, P0 ;  /* 0x0000000124337824 */ /* 0x000fe200000e0633 */
[----:B------:R-:W-:Y:S02]  /*1600*/  IADD3 R64, P0, PT, R68, R54, RZ ;  /* 0x0000003644407210 */ /* 0x000fe40007f1e0ff */
[----:B------:R-:W-:-:S03]  /*1610*/  LOP3.LUT R49, R33, R35, R49, 0x96, !PT ;  /* 0x0000002321317212 */ /* 0x000fc600078e9631 */
[----:B------:R-:W-:Y:S01]  /*1620*/  IMAD.X R55, R66, 0x1, R55, P0 ;  /* 0x0000000142377824 */ /* 0x000fe200000e0637 */
[----:B------:R-:W-:Y:S02]  /*1630*/  LOP3.LUT R53, R53, R50, RZ, 0x3c, !PT ;  /* 0x0000003235357212 */ /* 0x000fe400078e3cff */
[----:B------:R-:W-:Y:S02]  /*1640*/  LOP3.LUT R42, R52, R51, RZ, 0x3c, !PT ;  /* 0x00000033342a7212 */ /* 0x000fe400078e3cff */
[----:B------:R-:W-:Y:S02]  /*1650*/  SHF.L.W.U32.HI R35, R46, 0x10, R47 ;  /* 0x000000102e237819 */ /* 0x000fe40000010e2f */
[----:B------:R-:W-:Y:S02]  /*1660*/  LOP3.LUT R43, R63, R64, RZ, 0x3c, !PT ;  /* 0x000000403f2b7212 */ /* 0x000fe400078e3cff */
[----:B------:R-:W-:Y:S02]  /*1670*/  LOP3.LUT R62, R62, R55, RZ, 0x3c, !PT ;  /* 0x000000373e3e7212 */ /* 0x000fe400078e3cff */
[----:B------:R-:W-:-:S02]  /*1680*/  LOP3.LUT R48, R37, R39, R48, 0x96, !PT ;  /* 0x0000002725307212 */ /* 0x000fc400078e9630 */
[----:B------:R-:W-:Y:S02]  /*1690*/  SHF.L.W.U32.HI R39, R47, 0x10, R46 ;  /* 0x000000102f277819 */ /* 0x000fe40000010e2e */
[----:B------:R-:W-:Y:S02]  /*16a0*/  SHF.L.W.U32.HI R52, R53, 0x1, R42 ;  /* 0x0000000135347819 */ /* 0x000fe40000010e2a */
[----:B------:R-:W-:Y:S02]  /*16b0*/  SHF.L.W.U32.HI R65, R42, 0x1, R53 ;  /* 0x000000012a417819 */ /* 0x000fe40000010e35 */
[----:B------:R-:W-:Y:S02]  /*16c0*/  IADD3 R46, P0, PT, R35, R56, RZ ;  /* 0x00000038232e7210 */ /* 0x000fe40007f1e0ff */
[----:B------:R-:W-:Y:S02]  /*16d0*/  SHF.L.W.U32.HI R42, R43, 0x1, R62 ;  /* 0x000000012b2a7819 */ /* 0x000fe40000010e3e */
[----:B------:R-:W-:-:S02]  /*16e0*/  SHF.L.W.U32.HI R43, R62, 0x1, R43 ;  /* 0x000000013e2b7819 */ /* 0x000fc40000010e2b */
[----:B------:R-:W-:Y:S01]  /*16f0*/  SHF.L.W.U32.HI R62, R49, 0x10, R48 ;  /* 0x00000010313e7819 */ /* 0x000fe20000010e30 */
[----:B------:R-:W-:Y:S01]  /*1700*/  IMAD.X R47, R39, 0x1, R57, P0 ;  /* 0x00000001272f7824 */ /* 0x000fe200000e0639 */
[----:B------:R-:W-:Y:S02]  /*1710*/  ISETP.NE.AND P0, PT, R30, 0xc, PT ;  /* 0x0000000c1e00780c */ /* 0x000fe40003f05270 */
[----:B------:R-:W-:Y:S02]  /*1720*/  SHF.L.W.U32.HI R63, R48, 0x10, R49 ;  /* 0x00000010303f7819 */ /* 0x000fe40000010e31 */
[----:B------:R-:W-:-:S05]  /*1730*/  IADD3 R58, P1, PT, R62, R58, RZ ;  /* 0x0000003a3e3a7210 */ /* 0x000fca0007f3e0ff */
[----:B------:R-:W-:Y:S01]  /*1740*/  IMAD.X R59, R63, 0x1, R59, P1 ;  /* 0x000000013f3b7824 */ /* 0x000fe200008e063b */
[----:B------:R-:W-:Y:S02]  /*1750*/  LOP3.LUT R40, R40, R46, RZ, 0x3c, !PT ;  /* 0x0000002e28287212 */ /* 0x000fe400078e3cff */
[----:B------:R-:W-:Y:S02]  /*1760*/  LOP3.LUT R41, R41, R47, RZ, 0x3c, !PT ;  /* 0x0000002f29297212 */ /* 0x000fe400078e3cff */
[----:B------:R-:W-:Y:S02]  /*1770*/  LOP3.LUT R44, R44, R58, RZ, 0x3c, !PT ;  /* 0x0000003a2c2c7212 */ /* 0x000fe400078e3cff */
[----:B------:R-:W-:Y:S02]  /*1780*/  LOP3.LUT R45, R45, R59, RZ, 0x3c, !PT ;  /* 0x0000003b2d2d7212 */ /* 0x000fe400078e3cff */
[----:B------:R-:W-:Y:S02]  /*1790*/  SHF.L.W.U32.HI R49, R40, 0x1, R41 ;  /* 0x0000000128317819 */ /* 0x000fe40000010e29 */
[----:B------:R-:W-:-:S02]  /*17a0*/  SHF.L.W.U32.HI R53, R41, 0x1, R40 ;  /* 0x0000000129357819 */ /* 0x000fc40000010e28 */
[----:B------:R-:W-:Y:S02]  /*17b0*/  SHF.L.W.U32.HI R54, R44, 0x1, R45 ;  /* 0x000000012c367819 */ /* 0x000fe40000010e2d */
[----:B------:R-:W-:Y:S01]  /*17c0*/  SHF.L.W.U32.HI R48, R45, 0x1, R44 ;  /* 0x000000012d307819 */ /* 0x000fe20000010e2c */
[----:B------:R-:W-:Y:S06]  /*17d0*/  @P0 BRA `(.L_x_7) ;  /* 0xfffffff000700947 */ /* 0x000fec000383ffff */
[----:B------:R-:W-:Y:S05]  /*17e0*/  BSYNC.RECONVERGENT B2 ;  /* 0x0000000000027941 */ /* 0x000fea0003800200 */
.L_x_6:
[----:B------:R-:W-:Y:S02]  /*17f0*/  LOP3.LUT R18, R18, R46, R60, 0x96, !PT ;  /* 0x0000002e12127212 */ /* 0x000fe400078e963c */
[----:B------:R-:W-:Y:S02]  /*1800*/  LOP3.LUT R19, R19, R47, R61, 0x96, !PT ;  /* 0x0000002f13137212 */ /* 0x000fe400078e963d */
[----:B------:R-:W-:Y:S02]  /*1810*/  LOP3.LUT R20, R20, R58, R31, 0x96, !PT ;  /* 0x0000003a14147212 */ /* 0x000fe400078e961f */
[----:B------:R-:W-:Y:S02]  /*1820*/  LOP3.LUT R21, R21, R59, R32, 0x96, !PT ;  /* 0x0000003b15157212 */ /* 0x000fe400078e9620 */
[----:B------:R-:W-:Y:S02]  /*1830*/  LOP3.LUT R0, R0, R50, R34, 0x96, !PT ;  /* 0x0000003200007212 */ /* 0x000fe400078e9622 */
[----:B------:R-:W-:-:S02]  /*1840*/  LOP3.LUT R3, R3, R51, R28, 0x96, !PT ;  /* 0x0000003303037212 */ /* 0x000fc400078e961c */
        /* <DEDUP_REMOVED lines=10> */
[----:B------:R-:W-:-:S07]  /*18f0*/  PRMT R30, RZ, 0x7610, R30 ;  /* 0x00007610ff1e7816 */ /* 0x000fce000000001e */
.L_x_5:
[----:B------:R-:W-:Y:S05]  /*1900*/  BSYNC.RECONVERGENT B1 ;  /* 0x0000000000017941 */ /* 0x000fea0003800200 */
.L_x_4:
[----:B------:R-:W-:Y:S01]  /*1910*/  IMAD.MOV R28, RZ, RZ, -R30 ;  /* 0x000000ffff1c7224 */ /* 0x000fe200078e0a1e */
[----:B------:R-:W-:Y:S01]  /*1920*/  LOP3.LUT R29, R30, 0xff, RZ, 0xc0, !PT ;  /* 0x000000ff1e1d7812 */ /* 0x000fe200078ec0ff */
[----:B------:R-:W-:Y:S03]  /*1930*/  BSSY.RECONVERGENT B1, `(.L_x_8) ;  /* 0x0000017000017945 */ /* 0x000fe60003800200 */
[----:B------:R-:W-:Y:S01]  /*1940*/  PRMT R28, R28, 0x7710, RZ ;  /* 0x000077101c1c7816 */ /* 0x000fe200000000ff */
[----:B------:R-:W-:-:S04]  /*1950*/  IMAD.IADD R14, R14, 0x1, R29 ;  /* 0x000000010e0e7824 */ /* 0x000fc800078e021d */
[----:B------:R-:W-:-:S05]  /*1960*/  VIADD R28, R28, 0xffffff80 ;  /* 0xffffff801c1c7836 */ /* 0x000fca0000000000 */
[----:B------:R-:W-:Y:S02]  /*1970*/  LOP3.LUT R31, R28, 0xff, RZ, 0xc0, !PT ;  /* 0x000000ff1c1f7812 */ /* 0x000fe400078ec0ff */
[----:B------:R-:W-:Y:S02]  /*1980*/  LOP3.LUT R28, R30, 0xff, RZ, 0xc0, !PT ;  /* 0x000000ff1e1c7812 */ /* 0x000fe400078ec0ff */
[----:B------:R-:W-:Y:S02]  /*1990*/  ISETP.LT.U32.AND P0, PT, R2, R31, PT ;  /* 0x0000001f0200720c */ /* 0x000fe40003f01070 */
[----:B------:R-:W-:Y:S02]  /*19a0*/  ISETP.NE.AND P1, PT, R28, 0x80, PT ;  /* 0x000000801c00780c */ /* 0x000fe40003f25270 */
[----:B------:R-:W-:-:S04]  /*19b0*/  ISETP.LT.U32.AND.EX P0, PT, R16, RZ, PT, P0 ;  /* 0x000000ff1000720c */ /* 0x000fc80003f01100 */
[----:B------:R-:W-:Y:S02]  /*19c0*/  SEL R35, R2, R31, P0 ;  /* 0x0000001f02237207 */ /* 0x000fe40000000000 */
[----:B------:R-:W-:-:S05]  /*19d0*/  SEL R34, R16, RZ, P0 ;  /* 0x000000ff10227207 */ /* 0x000fca0000000000 */
[----:B------:R-:W-:Y:S05]  /*19e0*/  @!P1 BRA `(.L_x_9) ;  /* 0x00000000002c9947 */ /* 0x000fea0003800000 */
[----:B------:R-:W-:-:S07]  /*19f0*/  CS2R R32, SRZ ;  /* 0x0000000000207805 */ /* 0x000fce000001ff00 */
.L_x_10:
[----:B0-----:R-:W-:-:S04]  /*1a00*/  IADD3 R28, P0, P1, R4, R15, R33 ;  /* 0x0000000f041c7210 */ /* 0x001fc8000791e021 */
[----:B------:R-:W-:-:S05]  /*1a10*/  IADD3.X R29, PT, PT, R5, R17, R32, P0, P1 ;  /* 0x00000011051d7210 */ /* 0x000fca00007e2420 */
[----:B------:R-:W2:Y:S01]  /*1a20*/  LD.E.U8 R28, desc[UR36][R28.64] ;  /* 0x000000241c1c7980 */ /* 0x000ea2000c101100 */
[C---:B------:R-:W-:Y:S01]  /*1a30*/  IMAD.IADD R31, R33.reuse, 0x1, R14 ;  /* 0x00000001211f7824 */ /* 0x040fe200078e020e */
[----:B------:R-:W-:-:S05]  /*1a40*/  IADD3 R33, P0, PT, R33, 0x1, RZ ;  /* 0x0000000121217810 */ /* 0x000fca0007f1e0ff */
[----:B------:R-:W-:Y:S01]  /*1a50*/  IMAD.X R32, RZ, RZ, R32, P0 ;  /* 0x000000ffff207224 */ /* 0x000fe200000e0620 */
[----:B------:R-:W-:-:S04]  /*1a60*/  ISETP.GE.U32.AND P0, PT, R33, R35, PT ;  /* 0x000000232100720c */ /* 0x000fc80003f06070 */
[----:B------:R-:W-:Y:S01]  /*1a70*/  ISETP.GE.U32.AND.EX P0, PT, R32, R34, PT, P0 ;  /* 0x000000222000720c */ /* 0x000fe20003f06100 */
[----:B--2---:R0:W-:-:S12]  /*1a80*/  STL.U8 [R31], R28 ;  /* 0x0000001c1f007387 */ /* 0x0041d80000100000 */
[----:B------:R-:W-:Y:S05]  /*1a90*/  @!P0 BRA `(.L_x_10) ;  /* 0xfffffffc00d88947 */ /* 0x000fea000383ffff */
.L_x_9:
[----:B------:R-:W-:Y:S05]  /*1aa0*/  BSYNC.RECONVERGENT B1 ;  /* 0x0000000000017941 */ /* 0x000fea0003800200 */
.L_x_8:
[-C--:B------:R-:W-:Y:S01]  /*1ab0*/  IADD3 R26, P0, PT, R26, R35.reuse, RZ ;  /* 0x000000231a1a7210 */ /* 0x080fe20007f1e0ff */
[----:B------:R-:W-:Y:S01]  /*1ac0*/  IMAD.IADD R30, R30, 0x1, R35 ;  /* 0x000000011e1e7824 */ /* 0x000fe200078e0223 */
[-C--:B------:R-:W-:Y:S02]  /*1ad0*/  IADD3 R2, P1, PT, R2, -R35.reuse, RZ ;  /* 0x8000002302027210 */ /* 0x080fe40007f3e0ff */
[-C--:B------:R-:W-:Y:S01]  /*1ae0*/  IADD3 R15, P2, PT, R15, R35.reuse, RZ ;  /* 0x000000230f0f7210 */ /* 0x080fe20007f5e0ff */
[--C-:B------:R-:W-:Y:S01]  /*1af0*/  IMAD.X R27, R27, 0x1, R34.reuse, P0 ;  /* 0x000000011b1b7824 */ /* 0x100fe200000e0622 */
[----:B------:R-:W-:Y:S01]  /*1b00*/  ISETP.GE.U32.AND P0, PT, R26, R35, PT ;  /* 0x000000231a00720c */ /* 0x000fe20003f06070 */
[--C-:B------:R-:W-:Y:S01]  /*1b10*/  IMAD.X R16, R16, 0x1, ~R34.reuse, P1 ;  /* 0x0000000110107824 */ /* 0x100fe200008e0e22 */
[----:B------:R-:W-:Y:S01]  /*1b20*/  ISETP.NE.U32.AND P1, PT, R2, RZ, PT ;  /* 0x000000ff0200720c */ /* 0x000fe20003f25070 */
[----:B------:R-:W-:Y:S01]  /*1b30*/  IMAD.X R17, R17, 0x1, R34, P2 ;  /* 0x0000000111117824 */ /* 0x000fe200010e0622 */
[----:B------:R-:W-:-:S04]  /*1b40*/  ISETP.GE.U32.AND.EX P0, PT, R27, R34, PT, P0 ;  /* 0x000000221b00720c */ /* 0x000fc80003f06100 */
[----:B------:R-:W-:Y:S02]  /*1b50*/  SEL R29, RZ, 0x1, P0 ;  /* 0x00000001ff1d7807 */ /* 0x000fe40000000000 */
[----:B------:R-:W-:Y:S02]  /*1b60*/  ISETP.NE.AND.EX P0, PT, R16, RZ, PT, P1 ;  /* 0x000000ff1000720c */ /* 0x000fe40003f05310 */
[----:B------:R-:W-:-:S05]  /*1b70*/  IADD3 R24, P1, PT, R24, R29, RZ ;  /* 0x0000001d18187210 */ /* 0x000fca0007f3e0ff */
[----:B------:R-:W-:-:S06]  /*1b80*/  IMAD.X R25, RZ, RZ, R25, P1 ;  /* 0x000000ffff197224 */ /* 0x000fcc00008e0619 */
[----:B------:R-:W-:Y:S05]  /*1b90*/  @P0 BRA `(.L_x_11) ;  /* 0xffffffe800e40947 */ /* 0x000fea000383ffff */
[----:B------:R-:W-:Y:S05]  /*1ba0*/  BSYNC.RECONVERGENT B0 ;  /* 0x0000000000007941 */ /* 0x000fea0003800200 */
.L_x_3:
[----:B------:R-:W-:Y:S01]  /*1bb0*/  LOP3.LUT R2, R30, 0xff, RZ, 0xc0, !PT ;  /* 0x000000ff1e027812 */ /* 0x000fe200078ec0ff */
[----:B------:R-:W-:Y:S03]  /*1bc0*/  BSSY.RECONVERGENT B0, `(.L_x_12) ;  /* 0x0000033000007945 */ /* 0x000fe60003800200 */
[----:B------:R-:W-:-:S13]  /*1bd0*/  ISETP.NE.AND P0, PT, R2, 0x80, PT ;  /* 0x000000800200780c */ /* 0x000fda0003f05270 */
[----:B------:R-:W-:Y:S05]  /*1be0*/  @!P0 BRA `(.L_x_13) ;  /* 0x0000000000c08947 */ /* 0x000fea0003800000 */
[----:B------:R-:W-:Y:S02]  /*1bf0*/  LOP3.LUT R2, R30, 0xff, RZ, 0xc0, !PT ;  /* 0x000000ff1e027812 */ /* 0x000fe400078ec0ff */
[----:B------:R-:W-:Y:S01]  /*1c00*/  CS2R R14, SRZ ;  /* 0x00000000000e7805 */ /* 0x000fe2000001ff00 */
[----:B------:R-:W-:Y:S01]  /*1c10*/  BSSY.RECONVERGENT B1, `(.L_x_14) ;  /* 0x000001d000017945 */ /* 0x000fe20003800200 */
[----:B------:R-:W-:Y:S01]  /*1c20*/  IADD3 R29, P1, PT, -R2, 0x80, RZ ;  /* 0x00000080021d7810 */ /* 0x000fe20007f3e1ff */
[----:B------:R-:W-:-:S03]  /*1c30*/  IMAD.IADD R17, R1, 0x1, R2 ;  /* 0x0000000101117824 */ /* 0x000fc600078e0202 */
[----:B------:R-:W-:Y:S01]  /*1c40*/  ISETP.GT.U32.AND P0, PT, R29, RZ, PT ;  /* 0x000000ff1d00720c */ /* 0x000fe20003f04070 */
[----:B------:R-:W-:-:S05]  /*1c50*/  IMAD.X R16, RZ, RZ, -0x1, P1 ;  /* 0xffffffffff107424 */ /* 0x000fca00008e06ff */
[----:B------:R-:W-:-:S13]  /*1c60*/  ISETP.GT.U32.AND.EX P0, PT, R16, RZ, PT, P0 ;  /* 0x000000ff1000720c */ /* 0x000fda0003f04100 */
[----:B------:R-:W-:Y:S02]  /*1c70*/  @!P0 IMAD.IADD R2, R14, 0x1, R17 ;  /* 0x000000010e028824 */ /* 0x000fe400078e0211 */
[----:B------:R-:W-:-:S03]  /*1c80*/  @!P0 IMAD.MOV.U32 R14, RZ, RZ, 0x1 ;  /* 0x00000001ff0e8424 */ /* 0x000fc600078e00ff */
[----:B------:R2:W-:Y:S02]  /*1c90*/  @!P0 STL.U8 [R2], RZ ;  /* 0x000000ff02008387 */ /* 0x0005e40000100000 */
[----:B0-----:R-:W-:Y:S02]  /*1ca0*/  IADD3 R28, P3, PT, -R14, R29, RZ ;  /* 0x0000001d0e1c7210 */ /* 0x001fe40007f7e1ff */
[----:B------:R-:W-:Y:S02]  /*1cb0*/  ISETP.GT.U32.AND P2, PT, R29, R14, PT ;  /* 0x0000000e1d00720c */ /* 0x000fe40003f44070 */
[----:B------:R-:W-:Y:S01]  /*1cc0*/  ISETP.LE.U32.AND P1, PT, R28, 0x3, PT ;  /* 0x000000031c00780c */ /* 0x000fe20003f23070 */
[C---:B------:R-:W-:Y:S01]  /*1cd0*/  IMAD.X R28, R16.reuse, 0x1, ~R15, P3 ;  /* 0x00000001101c7824 */ /* 0x040fe200018e0e0f */
[----:B------:R-:W-:-:S04]  /*1ce0*/  ISETP.GT.U32.AND.EX P2, PT, R16, R15, PT, P2 ;  /* 0x0000000f1000720c */ /* 0x000fc80003f44120 */
[----:B------:R-:W-:-:S13]  /*1cf0*/  ISETP.LE.U32.OR.EX P1, PT, R28, RZ, !P2, P1 ;  /* 0x000000ff1c00720c */ /* 0x000fda0005723510 */
[----:B--2---:R-:W-:Y:S05]  /*1d00*/  @P1 BRA `(.L_x_15) ;  /* 0x0000000000341947 */ /* 0x004fea0003800000 */
[----:B------:R-:W-:Y:S02]  /*1d10*/  IADD3 R31, P1, PT, R29, -0x3, RZ ;  /* 0xfffffffd1d1f7810 */ /* 0x000fe40007f3e0ff */
[----:B------:R-:W-:Y:S02]  /*1d20*/  PLOP3.LUT P0, PT, PT, PT, PT, 0x8, 0x80 ;  /* 0x000000000080781c */ /* 0x000fe40003f0e170 */
[----:B------:R-:W-:-:S11]  /*1d30*/  IADD3.X R28, PT, PT, R16, -0x1, RZ, P1, !PT ;  /* 0xffffffff101c7810 */ /* 0x000fd60000ffe4ff */
.L_x_16:
[C---:B0-----:R-:W-:Y:S01]  /*1d40*/  IMAD.IADD R2, R14.reuse, 0x1, R17 ;  /* 0x000000010e027824 */ /* 0x041fe200078e0211 */
[----:B------:R-:W-:-:S04]  /*1d50*/  IADD3 R14, P1, PT, R14, 0x4, RZ ;  /* 0x000000040e0e7810 */ /* 0x000fc80007f3e0ff */
[----:B------:R0:W-:Y:S01]  /*1d60*/  STL.U8 [R2], RZ ;  /* 0x000000ff02007387 */ /* 0x0001e20000100000 */
[----:B------:R-:W-:Y:S01]  /*1d70*/  IMAD.X R15, RZ, RZ, R15, P1 ;  /* 0x000000ffff0f7224 */ /* 0x000fe200008e060f */
[----:B------:R-:W-:Y:S02]  /*1d80*/  ISETP.GE.U32.AND P1, PT, R14, R31, PT ;  /* 0x0000001f0e00720c */ /* 0x000fe40003f26070 */
[----:B------:R0:W-:Y:S02]  /*1d90*/  STL.U8 [R2+0x1], RZ ;  /* 0x000001ff02007387 */ /* 0x0001e40000100000 */
[----:B------:R-:W-:Y:S02]  /*1da0*/  ISETP.GE.U32.AND.EX P1, PT, R15, R28, PT, P1 ;  /* 0x0000001c0f00720c */ /* 0x000fe40003f26110 */
[----:B------:R0:W-:Y:S04]  /*1db0*/  STL.U8 [R2+0x2], RZ ;  /* 0x000002ff02007387 */ /* 0x0001e80000100000 */
[----:B------:R0:W-:Y:S07]  /*1dc0*/  STL.U8 [R2+0x3], RZ ;  /* 0x000003ff02007387 */ /* 0x0001ee0000100000 */
[----:B------:R-:W-:Y:S05]  /*1dd0*/  @!P1 BRA `(.L_x_16) ;  /* 0xfffffffc00d89947 */ /* 0x000fea000383ffff */
.L_x_15:
[----:B------:R-:W-:Y:S05]  /*1de0*/  BSYNC.RECONVERGENT B1 ;  /* 0x0000000000017941 */ /* 0x000fea0003800200 */
.L_x_14:
[----:B0-----:R-:W-:Y:S02]  /*1df0*/  IADD3 R2, P3, PT, -R14, R29, RZ ;  /* 0x0000001d0e027210 */ /* 0x001fe40007f7e1ff */
[----:B------:R-:W-:Y:S02]  /*1e00*/  ISETP.GT.U32.AND P2, PT, R29, R14, PT ;  /* 0x0000000e1d00720c */ /* 0x000fe40003f44070 */
[----:B------:R-:W-:Y:S01]  /*1e10*/  ISETP.LE.U32.AND P1, PT, R2, 0x1, PT ;  /* 0x000000010200780c */ /* 0x000fe20003f23070 */
[C---:B------:R-:W-:Y:S01]  /*1e20*/  IMAD.X R2, R16.reuse, 0x1, ~R15, P3 ;  /* 0x0000000110027824 */ /* 0x040fe200018e0e0f */
[----:B------:R-:W-:-:S04]  /*1e30*/  ISETP.GT.U32.AND.EX P2, PT, R16, R15, PT, P2 ;  /* 0x0000000f1000720c */ /* 0x000fc80003f44120 */
[----:B------:R-:W-:-:S13]  /*1e40*/  ISETP.LE.U32.OR.EX P1, PT, R2, RZ, !P2, P1 ;  /* 0x000000ff0200720c */ /* 0x000fda0005723510 */
[C---:B------:R-:W-:Y:S01]  /*1e50*/  @!P1 IMAD.IADD R28, R14.reuse, 0x1, R17 ;  /* 0x000000010e1c9824 */ /* 0x040fe200078e0211 */
[----:B------:R-:W-:Y:S02]  /*1e60*/  @!P1 IADD3 R14, P3, PT, R14, 0x2, RZ ;  /* 0x000000020e0e9810 */ /* 0x000fe40007f7e0ff */
[----:B------:R-:W-:Y:S02]  /*1e70*/  @!P1 PLOP3.LUT P0, PT, PT, PT, PT, 0x8, 0x80 ;  /* 0x000000000080981c */ /* 0x000fe40003f0e170 */
[----:B------:R-:W-:Y:S01]  /*1e80*/  ISETP.LT.U32.AND P2, PT, R14, R29, PT ;  /* 0x0000001d0e00720c */ /* 0x000fe20003f41070 */
[----:B------:R-:W-:Y:S01]  /*1e90*/  @!P1 IMAD.X R15, RZ, RZ, R15, P3 ;  /* 0x000000ffff0f9224 */ /* 0x000fe200018e060f */
[----:B------:R2:W-:Y:S04]  /*1ea0*/  @!P1 STL.U8 [R28], RZ ;  /* 0x000000ff1c009387 */ /* 0x0005e80000100000 */
[----:B------:R-:W-:Y:S01]  /*1eb0*/  ISETP.LT.U32.OR.EX P0, PT, R15, R16, P0, P2 ;  /* 0x000000100f00720c */ /* 0x000fe20000701520 */
[----:B------:R2:W-:-:S12]  /*1ec0*/  @!P1 STL.U8 [R28+0x1], RZ ;  /* 0x000001ff1c009387 */ /* 0x0005d80000100000 */
[----:B------:R-:W-:-:S05]  /*1ed0*/  @P0 IMAD.IADD R2, R14, 0x1, R17 ;  /* 0x000000010e020824 */ /* 0x000fca00078e0211 */
[----:B------:R2:W-:Y:S02]  /*1ee0*/  @P0 STL.U8 [R2], RZ ;  /* 0x000000ff02000387 */ /* 0x0005e40000100000 */
.L_x_13:
[----:B------:R-:W-:Y:S05]  /*1ef0*/  BSYNC.RECONVERGENT B0 ;  /* 0x0000000000007941 */ /* 0x000fea0003800200 */
.L_x_12:
[----:B------:R-:W-:Y:S01]  /*1f00*/  BSSY.RECONVERGENT B0, `(.L_x_17) ;  /* 0x00000ff000007945 */ /* 0x000fe20003800200 */
[----:B------:R-:W-:Y:S01]  /*1f10*/  LOP3.LUT R44, R26, 0xade682d1, RZ, 0x3c, !PT ;  /* 0xade682d11a2c7812 */ /* 0x000fe200078e3cff */
[----:B------:R-:W-:Y:S01]  /*1f20*/  IMAD.MOV.U32 R34, RZ, RZ, 0x7 ;  /* 0x00000007ff227424 */ /* 0x000fe200078e00ff */
[----:B------:R-:W-:Y:S01]  /*1f30*/  LOP3.LUT R41, R27, 0x510e527f, RZ, 0x3c, !PT ;  /* 0x510e527f1b297812 */ /* 0x000fe200078e3cff */
[----:B--2---:R-:W-:Y:S01]  /*1f40*/  IMAD.MOV.U32 R2, RZ, RZ, RZ ;  /* 0x000000ffff027224 */ /* 0x004fe200078e00ff */
[----:B------:R-:W-:Y:S01]  /*1f50*/  LOP3.LUT R55, R24, 0x2b3e6c1f, RZ, 0x3c, !PT ;  /* 0x2b3e6c1f18377812 */ /* 0x000fe200078e3cff */
[----:B------:R-:W-:Y:S01]  /*1f60*/  IMAD.MOV.U32 R48, RZ, RZ, -0xc4336f8 ;  /* 0xf3bcc908ff307424 */ /* 0x000fe200078e00ff */
[----:B------:R-:W-:Y:S01]  /*1f70*/  LOP3.LUT R56, R25, 0x9b05688c, RZ, 0x3c, !PT ;  /* 0x9b05688c19387812 */ /* 0x000fe200078e3cff */
[----:B------:R-:W-:Y:S02]  /*1f80*/  IMAD.MOV.U32 R64, RZ, RZ, 0x6a09e667 ;  /* 0x6a09e667ff407424 */ /* 0x000fe400078e00ff */
[----:B------:R-:W-:-:S02]  /*1f90*/  IMAD.MOV.U32 R58, RZ, RZ, -0x7b3558c5 ;  /* 0x84caa73bff3a7424 */ /* 0x000fc400078e00ff */
[----:B------:R-:W-:Y:S02]  /*1fa0*/  IMAD.MOV.U32 R57, RZ, RZ, -0x4498517b ;  /* 0xbb67ae85ff397424 */ /* 0x000fe400078e00ff */
[----:B------:R-:W-:Y:S02]  /*1fb0*/  IMAD.MOV.U32 R53, RZ, RZ, 0x4be4294 ;  /* 0x04be4294ff357424 */ /* 0x000fe400078e00ff */
[----:B------:R-:W-:Y:S02]  /*1fc0*/  IMAD.MOV.U32 R54, RZ, RZ, -0x1f83d9ac ;  /* 0xe07c2654ff367424 */ /* 0x000fe400078e00ff */
        /* <DEDUP_REMOVED lines=13> */
[----:B------:R-:W-:-:S07]  /*20a0*/  IMAD.MOV.U32 R43, RZ, RZ, R19 ;  /* 0x000000ffff2b7224 */ /* 0x000fce00078e0013 */
.L_x_18:
[----:B------:R-:W2:Y:S08]  /*20b0*/  LDC.U8 R14, c[0x3][R34+-0x7] ;  /* 0x00fffe40220e7b82 */ /* 0x000eb00000000000 */
[----:B------:R-:W3:Y:S08]  /*20c0*/  LDC.U8 R16, c[0x3][R34+-0x6] ;  /* 0x00fffe8022107b82 */ /* 0x000ef00000000000 */
[----:B------:R-:W4:Y:S08]  /*20d0*/  LDC.U8 R24, c[0x3][R34+-0x5] ;  /* 0x00fffec022187b82 */ /* 0x000f300000000000 */
[----:B------:R-:W5:Y:S01]  /*20e0*/  LDC.U8 R26, c[0x3][R34+-0x4] ;  /* 0x00ffff00221a7b82 */ /* 0x000f620000000000 */
[----:B--2---:R-:W-:-:S05]  /*20f0*/  IMAD R14, R14, 0x8, R1 ;  /* 0x000000080e0e7824 */ /* 0x004fca00078e0201 */
[----:B------:R2:W2:Y:S02]  /*2100*/  LDL.64 R46, [R14] ;  /* 0x000000000e2e7983 */ /* 0x0004a40000100a00 */
[----:B0-----:R-:W0:Y:S01]  /*2110*/  LDC.U8 R28, c[0x3][R34+-0x3] ;  /* 0x00ffff40221c7b82 */ /* 0x001e220000000000 */
[----:B---3--:R-:W-:-:S05]  /*2120*/  IMAD R16, R16, 0x8, R1 ;  /* 0x0000000810107824 */ /* 0x008fca00078e0201 */
[----:B------:R3:W3:Y:S01]  /*2130*/  LDL.64 R30, [R16] ;  /* 0x00000000101e7983 */ /* 0x0006e20000100a00 */
[----:B----4-:R-:W-:-:S06]  /*2140*/  IMAD R32, R24, 0x8, R1 ;  /* 0x0000000818207824 */ /* 0x010fcc00078e0201 */
[----:B------:R-:W4:Y:S01]  /*2150*/  LDL.64 R32, [R32] ;  /* 0x0000000020207983 */ /* 0x000f220000100a00 */
[----:B------:R-:W1:Y:S01]  /*2160*/  LDC.U8 R24, c[0x3][R34+-0x1] ;  /* 0x00ffffc022187b82 */ /* 0x000e620000000000 */
[----:B-----5:R-:W-:-:S06]  /*2170*/  IMAD R26, R26, 0x8, R1 ;  /* 0x000000081a1a7824 */ /* 0x020fcc00078e0201 */
[----:B------:R-:W5:Y:S01]  /*2180*/  LDL.64 R26, [R26] ;  /* 0x000000001a1a7983 */ /* 0x000f620000100a00 */
[----:B0-----:R-:W-:-:S06]  /*2190*/  IMAD R28, R28, 0x8, R1 ;  /* 0x000000081c1c7824 */ /* 0x001fcc00078e0201 */
[----:B------:R-:W5:Y:S01]  /*21a0*/  LDL.64 R28, [R28] ;  /* 0x000000001c1c7983 */ /* 0x000f620000100a00 */
[----:B-1----:R-:W-:-:S06]  /*21b0*/  IMAD R24, R24, 0x8, R1 ;  /* 0x0000000818187824 */ /* 0x002fcc00078e0201 */
[----:B------:R-:W5:Y:S01]  /*21c0*/  LDL.64 R24, [R24] ;  /* 0x0000000018187983 */ /* 0x000f620000100a00 */
[----:B--2---:R-:W0:Y:S08]  /*21d0*/  LDC.U8 R14, c[0x3][R34+-0x2] ;  /* 0x00ffff80220e7b82 */ /* 0x004e300000000000 */
[----:B---3--:R-:W1:Y:S08]  /*21e0*/  LDC.U8 R16, c[0x3][R34] ;  /* 0x00c0000022107b82 */ /* 0x008e700000000000 */
[----:B------:R-:W2:Y:S01]  /*21f0*/  LDC.U8 R59, c[0x3][R34+0x1] ;  /* 0x00c00040223b7b82 */ /* 0x000ea20000000000 */
[----:B0-----:R-:W-:-:S06]  /*2200*/  IMAD R14, R14, 0x8, R1 ;  /* 0x000000080e0e7824 */ /* 0x001fcc00078e0201 */
[----:B------:R-:W3:Y:S01]  /*2210*/  LDL.64 R14, [R14] ;  /* 0x000000000e0e7983 */ /* 0x000ee20000100a00 */
[----:B-1----:R-:W-:Y:S01]  /*2220*/  IMAD R16, R16, 0x8, R1 ;  /* 0x0000000810107824 */ /* 0x002fe200078e0201 */
[----:B------:R-:W0:Y:S01]  /*2230*/  LDC.U8 R63, c[0x3][R34+0x5] ;  /* 0x00c00140223f7b82 */ /* 0x000e220000000000 */
[----:B------:R-:W-:-:S04]  /*2240*/  IADD3 R45, P0, P1, R17, R8, R46 ;  /* 0x00000008112d7210 */ /* 0x000fc8000791e02e */
[----:B------:R-:W3:Y:S01]  /*2250*/  LDL.64 R16, [R16] ;  /* 0x0000000010107983 */ /* 0x000ee20000100a00 */
[----:B------:R-:W-:-:S04]  /*2260*/  IADD3.X R66, PT, PT, R43, R9, R47, P0, P1 ;  /* 0x000000092b427210 */ /* 0x000fc800007e242f */
[----:B------:R-:W-:Y:S02]  /*2270*/  LOP3.LUT R41, R41, R66, RZ, 0x3c, !PT ;  /* 0x0000004229297212 */ /* 0x000fe400078e3cff */
[----:B------:R-:W-:Y:S02]  /*2280*/  LOP3.LUT R42, R44, R45, RZ, 0x3c, !PT ;  /* 0x0000002d2c2a7212 */ /* 0x000fe400078e3cff */
[----:B------:R-:W-:-:S05]  /*2290*/  IADD3 R43, P0, PT, R48, R41, RZ ;  /* 0x00000029302b7210 */ /* 0x000fca0007f1e0ff */
[----:B------:R-:W-:Y:S01]  /*22a0*/  IMAD.X R44, R64, 0x1, R42, P0 ;  /* 0x00000001402c7824 */ /* 0x000fe200000e062a */
[----:B------:R-:W-:Y:S01]  /*22b0*/  LOP3.LUT R8, R8, R43, RZ, 0x3c, !PT ;  /* 0x0000002b08087212 */ /* 0x000fe200078e3cff */
[----:B------:R-:W1:Y:S03]  /*22c0*/  LDC.U8 R64, c[0x3][R34+0x3] ;  /* 0x00c000c022407b82 */ /* 0x000e660000000000 */
[----:B------:R-:W-:-:S04]  /*22d0*/  LOP3.LUT R9, R9, R44, RZ, 0x3c, !PT ;  /* 0x0000002c09097212 */ /* 0x000fc800078e3cff */
[----:B------:R-:W-:Y:S02]  /*22e0*/  SHF.L.W.U32.HI R46, R8, 0x8, R9 ;  /* 0x00000008082e7819 */ /* 0x000fe40000010e09 */
[----:B------:R-:W-:Y:S02]  /*22f0*/  SHF.L.W.U32.HI R47, R9, 0x8, R8 ;  /* 0x00000008092f7819 */ /* 0x000fe40000010e08 */
[----:B------:R-:W-:-:S04]  /*2300*/  IADD3 R45, P0, P1, R45, R46, R30 ;  /* 0x0000002e2d2d7210 */ /* 0x000fc8000791e01e */
[----:B------:R-:W-:Y:S02]  /*2310*/  IADD3.X R48, PT, PT, R66, R47, R31, P0, P1 ;  /* 0x0000002f42307210 */ /* 0x000fe400007e241f */
[----:B----4-:R-:W-:Y:S01]  /*2320*/  IADD3 R32, P0, P1, R51, R10, R32 ;  /* 0x0000000a33207210 */ /* 0x010fe2000791e020 */
[----:B------:R-:W4:Y:S03]  /*2330*/  LDC.U8 R31, c[0x3][R34+0x7] ;  /* 0x00c001c0221f7b82 */ /* 0x000f260000000000 */
[----:B------:R-:W-:-:S04]  /*2340*/  IADD3.X R33, PT, PT, R52, R11, R33, P0, P1 ;  /* 0x0000000b34217210 */ /* 0x000fc800007e2421 */
[----:B------:R-:W-:Y:S01]  /*2350*/  LOP3.LUT R56, R56, R33, RZ, 0x3c, !PT ;  /* 0x0000002138387212 */ /* 0x000fe200078e3cff */
[----:B--2---:R-:W-:Y:S01]  /*2360*/  IMAD R8, R59, 0x8, R1 ;  /* 0x000000083b087824 */ /* 0x004fe200078e0201 */
[----:B------:R-:W2:Y:S01]  /*2370*/  LDC.U8 R30, c[0x3][R34+0x2] ;  /* 0x00c00080221e7b82 */ /* 0x000ea20000000000 */
[----:B------:R-:W-:Y:S02]  /*2380*/  LOP3.LUT R55, R55, R32, RZ, 0x3c, !PT ;  /* 0x0000002037377212 */ /* 0x000fe400078e3cff */
[----:B------:R-:W-:Y:S02]  /*2390*/  IADD3 R51, P0, PT, R58, R56, RZ ;  /* 0x000000383a337210 */ /* 0x000fe40007f1e0ff */
[----:B------:R-:W3:Y:S03]  /*23a0*/  LDL.64 R8, [R8] ;  /* 0x0000000008087983 */ /* 0x000ee60000100a00 */
[----:B------:R-:W-:Y:S01]  /*23b0*/  IMAD.X R52, R57, 0x1, R55, P0 ;  /* 0x0000000139347824 */ /* 0x000fe200000e0637 */
[----:B------:R-:W-:-:S04]  /*23c0*/  LOP3.LUT R10, R10, R51, RZ, 0x3c, !PT ;  /* 0x000000330a0a7212 */ /* 0x000fc800078e3cff */
[----:B------:R-:W-:-:S04]  /*23d0*/  LOP3.LUT R11, R11, R52, RZ, 0x3c, !PT ;  /* 0x000000340b0b7212 */ /* 0x000fc800078e3cff */
[----:B------:R-:W-:Y:S02]  /*23e0*/  SHF.L.W.U32.HI R57, R10, 0x8, R11 ;  /* 0x000000080a397819 */ /* 0x000fe40000010e0b */
[----:B------:R-:W-:Y:S02]  /*23f0*/  SHF.L.W.U32.HI R58, R11, 0x8, R10 ;  /* 0x000000080b3a7819 */ /* 0x000fe40000010e0a */
[----:B-----5:R-:W-:Y:S01]  /*2400*/  IADD3 R59, P0, P1, R32, R57, R26 ;  /* 0x00000039203b7210 */ /* 0x020fe2000791e01a */
[----:B-1----:R-:W-:-:S03]  /*2410*/  IMAD R10, R64, 0x8, R1 ;  /* 0x00000008400a7824 */ /* 0x002fc600078e0201 */
[----:B------:R-:W-:Y:S02]  /*2420*/  IADD3.X R61, PT, PT, R33, R58, R27, P0, P1 ;  /* 0x0000003a213d7210 */ /* 0x000fe400007e241b */
[----:B------:R-:W1:Y:S01]  /*2430*/  LDC.U8 R33, c[0x3][R34+0x4] ;  /* 0x00c0010022217b82 */ /* 0x000e620000000000 */
[----:B------:R-:W-:Y:S01]  /*2440*/  IADD3 R60, P2, P3, R60, R12, R28 ;  /* 0x0000000c3c3c7210 */ /* 0x000fe20007b5e01c */
[----:B------:R-:W5:Y:S06]  /*2450*/  LDL.64 R10, [R10] ;  /* 0x000000000a0a7983 */ /* 0x000f6c0000100a00 */
[----:B------:R-:W1:Y:S08]  /*2460*/  LDC.U8 R32, c[0x3][R34+0x6] ;  /* 0x00c0018022207b82 */ /* 0x000e700000000000 */
[----:B------:R-:W3:Y:S01]  /*2470*/  LDC.U8 R64, c[0x3][R34+0x8] ;  /* 0x00c0020022407b82 */ /* 0x000ee20000000000 */
[----:B0-----:R-:W-:-:S02]  /*2480*/  IMAD R26, R63, 0x8, R1 ;  /* 0x000000083f1a7824 */ /* 0x001fc400078e0201 */
[----:B----4-:R-:W-:Y:S01]  /*2490*/  IMAD R28, R31, 0x8, R1 ;  /* 0x000000081f1c7824 */ /* 0x010fe200078e0201 */
[----:B------:R-:W-:-:S03]  /*24a0*/  IADD3.X R62, PT, PT, R62, R13, R29, P2, P3 ;  /* 0x0000000d3e3e7210 */ /* 0x000fc600017e641d */
[----:B------:R-:W4:Y:S01]  /*24b0*/  LDL.64 R26, [R26] ;  /* 0x000000001a1a7983 */ /* 0x000f220000100a00 */
[----:B--2---:R-:W-:-:S03]  /*24c0*/  IMAD R30, R30, 0x8, R1 ;  /* 0x000000081e1e7824 */ /* 0x004fc600078e0201 */
[----:B------:R-:W2:Y:S04]  /*24d0*/  LDL.64 R28, [R28] ;  /* 0x000000001c1c7983 */ /* 0x000ea80000100a00 */
[----:B------:R-:W2:Y:S01]  /*24e0*/  LDL.64 R30, [R30] ;  /* 0x000000001e1e7983 */ /* 0x000ea20000100a00 */
[----:B------:R-:W-:Y:S02]  /*24f0*/  IADD3 R49, P0, P1, R49, R22, R24 ;  /* 0x0000001631317210 */ /* 0x000fe4000791e018 */
[----:B------:R-:W-:Y:S02]  /*2500*/  LOP3.LUT R54, R54, R62, RZ, 0x3c, !PT ;  /* 0x0000003e36367212 */ /* 0x000fe400078e3cff */
[----:B------:R-:W-:Y:S02]  /*2510*/  IADD3.X R50, PT, PT, R50, R23, R25, P0, P1 ;  /* 0x0000001732327210 */ /* 0x000fe400007e2419 */
[----:B------:R-:W-:-:S02]  /*2520*/  LOP3.LUT R53, R53, R60, RZ, 0x3c, !PT ;  /* 0x0000003c35357212 */ /* 0x000fc400078e3cff */
[----:B------:R-:W-:-:S05]  /*2530*/  IADD3 R35, P0, PT, R35, R54, RZ ;  /* 0x0000003623237210 */ /* 0x000fca0007f1e0ff */
[----:B------:R-:W-:Y:S02]  /*2540*/  IMAD.X R36, R36, 0x1, R53, P0 ;  /* 0x0000000124247824 */ /* 0x000fe400000e0635 */
[----:B-1----:R-:W-:-:S03]  /*2550*/  IMAD R65, R33, 0x8, R1 ;  /* 0x0000000821417824 */ /* 0x002fc600078e0201 */
[----:B------:R-:W-:Y:S01]  /*2560*/  LOP3.LUT R33, R13, R36, RZ, 0x3c, !PT ;  /* 0x000000240d217212 */ /* 0x000fe200078e3cff */
[----:B------:R-:W-:-:S06]  /*2570*/  IMAD R24, R32, 0x8, R1 ;  /* 0x0000000820187824 */ /* 0x000fcc00078e0201 */
[----:B------:R-:W2:Y:S01]  /*2580*/  LDL.64 R24, [R24] ;  /* 0x0000000018187983 */ /* 0x000ea20000100a00 */
[----:B---3--:R-:W-:Y:S01]  /*2590*/  IMAD R32, R64, 0x8, R1 ;  /* 0x0000000840207824 */ /* 0x008fe200078e0201 */
[----:B------:R-:W-:Y:S02]  /*25a0*/  LOP3.LUT R64, R12, R35, RZ, 0x3c, !PT ;  /* 0x000000230c407212 */ /* 0x000fe400078e3cff */
[----:B------:R0:W3:Y:S02]  /*25b0*/  LDL.64 R12, [R65] ;  /* 0x00000000410c7983 */ /* 0x0000e40000100a00 */
[----:B------:R-:W-:Y:S02]  /*25c0*/  SHF.L.W.U32.HI R63, R33, 0x8, R64 ;  /* 0x00000008213f7819 */ /* 0x000fe40000010e40 */
[----:B------:R-:W-:Y:S02]  /*25d0*/  SHF.L.W.U32.HI R64, R64, 0x8, R33 ;  /* 0x0000000840407819 */ /* 0x000fe40000010e21 */
[----:B------:R-:W3:Y:S01]  /*25e0*/  LDL.64 R32, [R32] ;  /* 0x0000000020207983 */ /* 0x000ee20000100a00 */
[----:B------:R-:W-:-:S02]  /*25f0*/  LOP3.LUT R38, R38, R50, RZ, 0x3c, !PT ;  /* 0x0000003226267212 */ /* 0x000fc400078e3cff */
[----:B------:R-:W-:Y:S02]  /*2600*/  IADD3 R60, P0, P1, R60, R64, R14 ;  /* 0x000000403c3c7210 */ /* 0x000fe4000791e00e */
[----:B------:R-:W-:Y:S02]  /*2610*/  LOP3.LUT R37, R37, R49, RZ, 0x3c, !PT ;  /* 0x0000003125257212 */ /* 0x000fe400078e3cff */
[----:B------:R-:W-:Y:S02]  /*2620*/  IADD3.X R14, PT, PT, R62, R63, R15, P0, P1 ;  /* 0x0000003f3e0e7210 */ /* 0x000fe400007e240f */
[----:B------:R-:W-:-:S05]  /*2630*/  IADD3 R39, P0, PT, R39, R38, RZ ;  /* 0x0000002627277210 */ /* 0x000fca0007f1e0ff */
[----:B------:R-:W-:Y:S01]  /*2640*/  IMAD.X R40, R40, 0x1, R37, P0 ;  /* 0x0000000128287824 */ /* 0x000fe200000e0625 */
[----:B------:R-:W-:-:S04]  /*2650*/  LOP3.LUT R15, R22, R39, RZ, 0x3c, !PT ;  /* 0x00000027160f7212 */ /* 0x000fc800078e3cff */
[----:B------:R-:W-:-:S04]  /*2660*/  LOP3.LUT R62, R23, R40, RZ, 0x3c, !PT ;  /* 0x00000028173e7212 */ /* 0x000fc800078e3cff */
[----:B------:R-:W-:Y:S02]  /*2670*/  SHF.L.W.U32.HI R22, R15, 0x8, R62 ;  /* 0x000000080f167819 */ /* 0x000fe40000010e3e */
[----:B------:R-:W-:Y:S02]  /*2680*/  LOP3.LUT R55, R55, R61, RZ, 0x3c, !PT ;  /* 0x0000003d37377212 */ /* 0x000fe400078e3cff */
[----:B------:R-:W-:Y:S02]  /*2690*/  SHF.L.W.U32.HI R23, R62, 0x8, R15 ;  /* 0x000000083e177819 */ /* 0x000fe40000010e0f */
[----:B------:R-:W-:Y:S02]  /*26a0*/  LOP3.LUT R41, R41, R45, RZ, 0x3c, !PT ;  /* 0x0000002d29297212 */ /* 0x000fe400078e3cff */
[----:B------:R-:W-:Y:S01]  /*26b0*/  LOP3.LUT R53, R53, R14, RZ, 0x3c, !PT ;  /* 0x0000000e35357212 */ /* 0x000fe200078e3cff */
[----:B------:R-:W-:Y:S01]  /*26c0*/  VIADD R2, R2, 0x1 ;  /* 0x0000000102027836 */ /* 0x000fe20000000000 */
[----:B------:R-:W-:-:S02]  /*26d0*/  IADD3 R49, P0, P1, R49, R22, R16 ;  /* 0x0000001631317210 */ /* 0x000fc4000791e010 */
[----:B------:R-:W-:-:S04]  /*26e0*/  LOP3.LUT R16, R56, R59, RZ, 0x3c, !PT ;  /* 0x0000003b38107212 */ /* 0x000fc800078e3cff */
[----:B------:R-:W-:Y:S02]  /*26f0*/  SHF.L.W.U32.HI R15, R16, 0x10, R55 ;  /* 0x00000010100f7819 */ /* 0x000fe40000010e37 */
[----:B------:R-:W-:Y:S02]  /*2700*/  IADD3.X R17, PT, PT, R50, R23, R17, P0, P1 ;  /* 0x0000001732117210 */ /* 0x000fe400007e2411 */
[----:B------:R-:W-:Y:S02]  /*2710*/  SHF.L.W.U32.HI R16, R55, 0x10, R16 ;  /* 0x0000001037107819 */ /* 0x000fe40000010e10 */
[----:B------:R-:W-:-:S05]  /*2720*/  IADD3 R51, P0, PT, R15, R51, RZ ;  /* 0x000000330f337210 */ /* 0x000fca0007f1e0ff */
[----:B------:R-:W-:Y:S01]  /*2730*/  IMAD.X R52, R16, 0x1, R52, P0 ;  /* 0x0000000110347824 */ /* 0x000fe200000e0634 */
[----:B------:R-:W-:-:S04]  /*2740*/  LOP3.LUT R56, R57, R51, RZ, 0x3c, !PT ;  /* 0x0000003339387212 */ /* 0x000fc800078e3cff */
[----:B------:R-:W-:-:S04]  /*2750*/  LOP3.LUT R57, R58, R52, RZ, 0x3c, !PT ;  /* 0x000000343a397212 */ /* 0x000fc800078e3cff */
[----:B------:R-:W-:Y:S02]  /*2760*/  SHF.L.W.U32.HI R55, R57, 0x1, R56 ;  /* 0x0000000139377819 */ /* 0x000fe40000010e38 */
[----:B------:R-:W-:Y:S02]  /*2770*/  SHF.L.W.U32.HI R56, R56, 0x1, R57 ;  /* 0x0000000138387819 */ /* 0x000fe40000010e39 */
[----:B------:R-:W-:Y:S02]  /*2780*/  LOP3.LUT R38, R38, R49, RZ, 0x3c, !PT ;  /* 0x0000003126267212 */ /* 0x000fe400078e3cff */
[----:B------:R-:W-:Y:S02]  /*2790*/  LOP3.LUT R37, R37, R17, RZ, 0x3c, !PT ;  /* 0x0000001125257212 */ /* 0x000fe400078e3cff */
[----:B------:R-:W-:-:S04]  /*27a0*/  IADD3 R50, P0, P1, R45, R55, R8 ;  /* 0x000000372d327210 */ /* 0x000fc8000791e008 */
[----:B------:R-:W-:Y:S02]  /*27b0*/  IADD3.X R45, PT, PT, R48, R56, R9, P0, P1 ;  /* 0x00000038302d7210 */ /* 0x000fe400007e2409 */
[----:B------:R-:W-:Y:S02]  /*27c0*/  LOP3.LUT R48, R42, R48, RZ, 0x3c, !PT ;  /* 0x000000302a307212 */ /* 0x000fe400078e3cff */
[----:B------:R-:W-:Y:S02]  /*27d0*/  LOP3.LUT R42, R54, R60, RZ, 0x3c, !PT ;  /* 0x0000003c362a7212 */ /* 0x000fe400078e3cff */
[----:B------:R-:W-:Y:S02]  /*27e0*/  SHF.L.W.U32.HI R8, R41, 0x10, R48 ;  /* 0x0000001029087819 */ /* 0x000fe40000010e30 */
[----:B------:R-:W-:Y:S02]  /*27f0*/  SHF.L.W.U32.HI R9, R42, 0x10, R53 ;  /* 0x000000102a097819 */ /* 0x000fe40000010e35 */
[----:B------:R-:W-:-:S02]  /*2800*/  SHF.L.W.U32.HI R41, R48, 0x10, R41 ;  /* 0x0000001030297819 */ /* 0x000fc40000010e29 */
[----:B------:R-:W-:Y:S02]  /*2810*/  IADD3 R43, P0, PT, R8, R43, RZ ;  /* 0x0000002b082b7210 */ /* 0x000fe40007f1e0ff */
[----:B------:R-:W-:Y:S02]  /*2820*/  SHF.L.W.U32.HI R42, R53, 0x10, R42 ;  /* 0x00000010352a7819 */ /* 0x000fe40000010e2a */
[----:B------:R-:W-:Y:S02]  /*2830*/  IADD3 R53, P1, PT, R9, R35, RZ ;  /* 0x0000002309357210 */ /* 0x000fe40007f3e0ff */
[----:B------:R-:W-:Y:S01]  /*2840*/  SHF.L.W.U32.HI R35, R37, 0x10, R38 ;  /* 0x0000001025237819 */ /* 0x000fe20000010e26 */
[----:B------:R-:W-:Y:S01]  /*2850*/  IMAD.X R44, R41, 0x1, R44, P0 ;  /* 0x00000001292c7824 */ /* 0x000fe200000e062c */
[----:B------:R-:W-:Y:S01]  /*2860*/  SHF.L.W.U32.HI R37, R38, 0x10, R37 ;  /* 0x0000001026257819 */ /* 0x000fe20000010e25 */
[----:B------:R-:W-:-:S03]  /*2870*/  IMAD.X R48, R42, 0x1, R36, P1 ;  /* 0x000000012a307824 */ /* 0x000fc600008e0624 */
[----:B------:R-:W-:Y:S02]  /*2880*/  IADD3 R54, P0, PT, R37, R39, RZ ;  /* 0x0000002725367210 */ /* 0x000fe40007f1e0ff */
[----:B------:R-:W-:Y:S02]  /*2890*/  LOP3.LUT R57, R47, R44, RZ, 0x3c, !PT ;  /* 0x0000002c2f397212 */ /* 0x000fe400078e3cff */
[----:B------:R-:W-:Y:S02]  /*28a0*/  LOP3.LUT R47, R64, R53, RZ, 0x3c, !PT ;  /* 0x00000035402f7212 */ /* 0x000fe400078e3cff */
[----:B------:R-:W-:Y:S02]  /*28b0*/  LOP3.LUT R62, R63, R48, RZ, 0x3c, !PT ;  /* 0x000000303f3e7212 */ /* 0x000fe400078e3cff */
[C---:B------:R-:W-:Y:S01]  /*28c0*/  LOP3.LUT R58, R35.reuse, R45, RZ, 0x3c, !PT ;  /* 0x0000002d233a7212 */ /* 0x040fe200078e3cff */
[----:B------:R-:W-:Y:S01]  /*28d0*/  IMAD.X R40, R35, 0x1, R40, P0 ;  /* 0x0000000123287824 */ /* 0x000fe200000e0628 */
[----:B------:R-:W-:-:S02]  /*28e0*/  SHF.L.W.U32.HI R38, R47, 0x1, R62 ;  /* 0x000000012f267819 */ /* 0x000fc40000010e3e */
[----:B------:R-:W-:Y:S02]  /*28f0*/  IADD3 R39, P0, PT, R58, R53, RZ ;  /* 0x000000353a277210 */ /* 0x000fe40007f1e0ff */
[----:B------:R-:W-:Y:S02]  /*2900*/  SHF.L.W.U32.HI R47, R62, 0x1, R47 ;  /* 0x000000013e2f7819 */ /* 0x000fe40000010e2f */
[----:B------:R-:W-:Y:S02]  /*2910*/  LOP3.LUT R53, R37, R50, RZ, 0x3c, !PT ;  /* 0x0000003225357212 */ /* 0x000fe400078e3cff */
[----:B------:R-:W-:Y:S02]  /*2920*/  LOP3.LUT R46, R46, R43, RZ, 0x3c, !PT ;  /* 0x0000002b2e2e7212 */ /* 0x000fe400078e3cff */
[----:B------:R-:W-:Y:S02]  /*2930*/  LOP3.LUT R22, R22, R54, RZ, 0x3c, !PT ;  /* 0x0000003616167212 */ /* 0x000fe400078e3cff */
[----:B------:R-:W-:-:S02]  /*2940*/  LOP3.LUT R23, R23, R40, RZ, 0x3c, !PT ;  /* 0x0000002817177212 */ /* 0x000fc400078e3cff */
[----:B-----5:R-:W-:Y:S01]  /*2950*/  IADD3 R59, P1, P2, R59, R47, R10 ;  /* 0x0000002f3b3b7210 */ /* 0x020fe20007a3e00a */
[----:B------:R-:W-:Y:S01]  /*2960*/  IMAD.X R10, R53, 0x1, R48, P0 ;  /* 0x00000001350a7824 */ /* 0x000fe200000e0630 */
[----:B------:R-:W-:Y:S02]  /*2970*/  SHF.L.W.U32.HI R36, R46, 0x1, R57 ;  /* 0x000000012e247819 */ /* 0x000fe40000010e39 */
[----:B------:R-:W-:Y:S02]  /*2980*/  SHF.L.W.U32.HI R53, R23, 0x1, R22 ;  /* 0x0000000117357819 */ /* 0x000fe40000010e16 */
[----:B------:R-:W-:Y:S02]  /*2990*/  SHF.L.W.U32.HI R46, R57, 0x1, R46 ;  /* 0x00000001392e7819 */ /* 0x000fe40000010e2e */
[----:B------:R-:W-:Y:S02]  /*29a0*/  IADD3.X R61, PT, PT, R61, R38, R11, P1, P2 ;  /* 0x000000263d3d7210 */ /* 0x000fe40000fe440b */
[----:B------:R-:W-:-:S02]  /*29b0*/  SHF.L.W.U32.HI R48, R22, 0x1, R23 ;  /* 0x0000000116307819 */ /* 0x000fc40000010e17 */
[----:B----4-:R-:W-:Y:S02]  /*29c0*/  IADD3 R22, P0, P1, R60, R53, R26 ;  /* 0x000000353c167210 */ /* 0x010fe4000791e01a */
[----:B------:R-:W-:Y:S02]  /*29d0*/  LOP3.LUT R57, R55, R39, RZ, 0x3c, !PT ;  /* 0x0000002737397212 */ /* 0x000fe400078e3cff */
[----:B------:R-:W-:Y:S02]  /*29e0*/  LOP3.LUT R56, R56, R10, RZ, 0x3c, !PT ;  /* 0x0000000a38387212 */ /* 0x000fe400078e3cff */
[----:B--2---:R-:W-:Y:S02]  /*29f0*/  IADD3 R23, P2, P3, R49, R46, R28 ;  /* 0x0000002e31177210 */ /* 0x004fe40007b5e01c */
[----:B------:R-:W-:Y:S02]  /*2a00*/  LOP3.LUT R55, R41, R61, RZ, 0x3c, !PT ;  /* 0x0000003d29377212 */ /* 0x000fe400078e3cff */
[----:B------:R-:W-:-:S02]  /*2a10*/  IADD3.X R27, PT, PT, R14, R48, R27, P0, P1 ;  /* 0x000000300e1b7210 */ /* 0x000fc400007e241b */
[----:B------:R-:W-:Y:S02]  /*2a20*/  SHF.L.W.U32.HI R49, R57, 0x8, R56 ;  /* 0x0000000839317819 */ /* 0x000fe40000010e38 */
[----:B------:R-:W-:Y:S02]  /*2a30*/  IADD3.X R28, PT, PT, R17, R36, R29, P2, P3 ;  /* 0x00000024111c7210 */ /* 0x000fe400017e641d */
[----:B------:R-:W-:Y:S02]  /*2a40*/  IADD3 R14, P2, PT, R55, R54, RZ ;  /* 0x00000036370e7210 */ /* 0x000fe40007f5e0ff */
[----:B------:R-:W-:Y:S02]  /*2a50*/  LOP3.LUT R29, R8, R59, RZ, 0x3c, !PT ;  /* 0x0000003b081d7212 */ /* 0x000fe400078e3cff */
[----:B------:R-:W-:Y:S02]  /*2a60*/  LOP3.LUT R26, R16, R27, RZ, 0x3c, !PT ;  /* 0x0000001b101a7212 */ /* 0x000fe400078e3cff */
[----:B------:R-:W-:-:S02]  /*2a70*/  SHF.L.W.U32.HI R11, R56, 0x8, R57 ;  /* 0x00000008380b7819 */ /* 0x000fc40000010e39 */
[----:B------:R-:W-:Y:S01]  /*2a80*/  IADD3 R17, P0, P1, R50, R49, R30 ;  /* 0x0000003132117210 */ /* 0x000fe2000791e01e */
[----:B------:R-:W-:Y:S01]  /*2a90*/  IMAD.X R40, R29, 0x1, R40, P2 ;  /* 0x000000011d287824 */ /* 0x000fe200010e0628 */
[----:B------:R-:W-:Y:S02]  /*2aa0*/  IADD3 R26, P2, PT, R26, R43, RZ ;  /* 0x0000002b1a1a7210 */ /* 0x000fe40007f5e0ff */
[----:B------:R-:W-:Y:S02]  /*2ab0*/  LOP3.LUT R58, R42, R28, RZ, 0x3c, !PT ;  /* 0x0000001c2a3a7212 */ /* 0x000fe400078e3cff */
[----:B------:R-:W-:Y:S02]  /*2ac0*/  IADD3.X R43, PT, PT, R45, R11, R31, P0, P1 ;  /* 0x0000000b2d2b7210 */ /* 0x000fe400007e241f */
[----:B------:R-:W-:Y:S02]  /*2ad0*/  LOP3.LUT R45, R17, R35, R45, 0x96, !PT ;  /* 0x00000023112d7212 */ /* 0x000fe400078e962d */
[----:B------:R-:W-:-:S02]  /*2ae0*/  LOP3.LUT R35, R38, R40, RZ, 0x3c, !PT ;  /* 0x0000002826237212 */ /* 0x000fc400078e3cff */
[----:B------:R-:W-:Y:S02]  /*2af0*/  IADD3 R58, P3, PT, R58, R51, RZ ;  /* 0x000000333a3a7210 */ /* 0x000fe40007f7e0ff */
[----:B------:R-:W-:Y:S02]  /*2b00*/  LOP3.LUT R38, R43, R37, R50, 0x96, !PT ;  /* 0x000000252b267212 */ /* 0x000fe400078e9632 */
[----:B------:R-:W-:Y:S02]  /*2b10*/  LOP3.LUT R57, R9, R23, RZ, 0x3c, !PT ;  /* 0x0000001709397212 */ /* 0x000fe400078e3cff */
[----:B------:R-:W-:Y:S02]  /*2b20*/  LOP3.LUT R31, R15, R22, RZ, 0x3c, !PT ;  /* 0x000000160f1f7212 */ /* 0x000fe400078e3cff */
[----:B------:R-:W-:Y:S01]  /*2b30*/  LOP3.LUT R30, R47, R14, RZ, 0x3c, !PT ;  /* 0x0000000e2f1e7212 */ /* 0x000fe200078e3cff */
[----:B------:R-:W-:Y:S01]  /*2b40*/  IMAD.X R57, R57, 0x1, R52, P3 ;  /* 0x0000000139397824 */ /* 0x000fe200018e0634 */
[----:B------:R-:W-:Y:S01]  /*2b50*/  SHF.L.W.U32.HI R37, R45, 0x10, R38 ;  /* 0x000000102d257819 */ /* 0x000fe20000010e26 */
[----:B------:R-:W-:Y:S01]  /*2b60*/  IMAD.X R31, R31, 0x1, R44, P2 ;  /* 0x000000011f1f7824 */ /* 0x000fe200010e062c */
[----:B------:R-:W-:-:S02]  /*2b70*/  SHF.L.W.U32.HI R29, R35, 0x8, R30 ;  /* 0x00000008231d7819 */ /* 0x000fc40000010e1e */
[----:B------:R-:W-:Y:S02]  /*2b80*/  SHF.L.W.U32.HI R30, R30, 0x8, R35 ;  /* 0x000000081e1e7819 */ /* 0x000fe40000010e23 */
[----:B------:R-:W-:Y:S02]  /*2b90*/  SHF.L.W.U32.HI R38, R38, 0x10, R45 ;  /* 0x0000001026267819 */ /* 0x000fe40000010e2d */
[----:B------:R-:W-:Y:S02]  /*2ba0*/  IADD3 R35, P0, PT, R37, R39, RZ ;  /* 0x0000002725237210 */ /* 0x000fe40007f1e0ff */
[----:B------:R-:W-:Y:S02]  /*2bb0*/  LOP3.LUT R46, R46, R58, RZ, 0x3c, !PT ;  /* 0x0000003a2e2e7212 */ /* 0x000fe400078e3cff */
[----:B0-----:R-:W-:Y:S02]  /*2bc0*/  LOP3.LUT R65, R36, R57, RZ, 0x3c, !PT ;  /* 0x0000003924417212 */ /* 0x001fe400078e3cff */
[----:B------:R-:W-:-:S02]  /*2bd0*/  LOP3.LUT R53, R53, R26, RZ, 0x3c, !PT ;  /* 0x0000001a35357212 */ /* 0x000fc400078e3cff */
[----:B------:R-:W-:Y:S01]  /*2be0*/  LOP3.LUT R48, R48, R31, RZ, 0x3c, !PT ;  /* 0x0000001f30307212 */ /* 0x000fe200078e3cff */
[----:B------:R-:W-:Y:S01]  /*2bf0*/  IMAD.X R36, R38, 0x1, R10, P0 ;  /* 0x0000000126247824 */ /* 0x000fe200000e060a */
[----:B------:R-:W-:Y:S02]  /*2c00*/  SHF.L.W.U32.HI R47, R65, 0x8, R46 ;  /* 0x00000008412f7819 */ /* 0x000fe40000010e2e */
[----:B---3--:R-:W-:Y:S02]  /*2c10*/  IADD3 R51, P0, P1, R59, R30, R12 ;  /* 0x0000001e3b337210 */ /* 0x008fe4000791e00c */
[----:B------:R-:W-:Y:S02]  /*2c20*/  SHF.L.W.U32.HI R63, R53, 0x8, R48 ;  /* 0x00000008353f7819 */ /* 0x000fe40000010e30 */
[----:B------:R-:W-:Y:S02]  /*2c30*/  SHF.L.W.U32.HI R65, R46, 0x8, R65 ;  /* 0x000000082e417819 */ /* 0x000fe40000010e41 */
[----:B------:R-:W-:-:S02]  /*2c40*/  LOP3.LUT R10, R49, R35, RZ, 0x3c, !PT ;  /* 0x00000023310a7212 */ /* 0x000fc400078e3cff */
[----:B------:R-:W-:Y:S02]  /*2c50*/  IADD3.X R52, PT, PT, R61, R29, R13, P0, P1 ;  /* 0x0000001d3d347210 */ /* 0x000fe400007e240d */
[----:B------:R-:W-:Y:S02]  /*2c60*/  SHF.L.W.U32.HI R45, R48, 0x8, R53 ;  /* 0x00000008302d7819 */ /* 0x000fe40000010e35 */
[----:B------:R-:W-:Y:S02]  /*2c70*/  IADD3 R60, P2, P3, R22, R63, R24 ;  /* 0x0000003f163c7210 */ /* 0x000fe40007b5e018 */
[----:B------:R-:W-:Y:S02]  /*2c80*/  IADD3 R49, P0, P1, R23, R65, R32 ;  /* 0x0000004117317210 */ /* 0x000fe4000791e020 */
[----:B------:R-:W-:Y:S02]  /*2c90*/  IADD3.X R62, PT, PT, R27, R45, R25, P2, P3 ;  /* 0x0000002d1b3e7210 */ /* 0x000fe400017e6419 */
[----:B------:R-:W-:-:S02]  /*2ca0*/  IADD3.X R50, PT, PT, R28, R47, R33, P0, P1 ;  /* 0x0000002f1c327210 */ /* 0x000fc400007e2421 */
[----:B------:R-:W-:Y:S02]  /*2cb0*/  LOP3.LUT R44, R51, R41, R61, 0x96, !PT ;  /* 0x00000029332c7212 */ /* 0x000fe400078e963d */
[----:B------:R-:W-:Y:S02]  /*2cc0*/  LOP3.LUT R59, R52, R8, R59, 0x96, !PT ;  /* 0x00000008343b7212 */ /* 0x000fe400078e963b */
[----:B------:R-:W-:Y:S02]  /*2cd0*/  LOP3.LUT R16, R60, R16, R27, 0x96, !PT ;  /* 0x000000103c107212 */ /* 0x000fe400078e961b */
[----:B------:R-:W-:Y:S02]  /*2ce0*/  LOP3.LUT R15, R62, R15, R22, 0x96, !PT ;  /* 0x0000000f3e0f7212 */ /* 0x000fe400078e9616 */
[----:B------:R-:W-:Y:S02]  /*2cf0*/  LOP3.LUT R28, R49, R42, R28, 0x96, !PT ;  /* 0x0000002a311c7212 */ /* 0x000fe400078e961c */
[----:B------:R-:W-:-:S02]  /*2d00*/  LOP3.LUT R9, R50, R9, R23, 0x96, !PT ;  /* 0x0000000932097212 */ /* 0x000fc400078e9617 */
[----:B------:R-:W-:Y:S02]  /*2d10*/  LOP3.LUT R39, R11, R36, RZ, 0x3c, !PT ;  /* 0x000000240b277212 */ /* 0x000fe400078e3cff */
[----:B------:R-:W-:Y:S02]  /*2d20*/  SHF.L.W.U32.HI R41, R59, 0x10, R44 ;  /* 0x000000103b297819 */ /* 0x000fe40000010e2c */
[----:B------:R-:W-:Y:S02]  /*2d30*/  SHF.L.W.U32.HI R44, R44, 0x10, R59 ;  /* 0x000000102c2c7819 */ /* 0x000fe40000010e3b */
[----:B------:R-:W-:Y:S02]  /*2d40*/  SHF.L.W.U32.HI R55, R16, 0x10, R15 ;  /* 0x0000001010377819 */ /* 0x000fe40000010e0f */
[----:B------:R-:W-:Y:S02]  /*2d50*/  SHF.L.W.U32.HI R53, R28, 0x10, R9 ;  /* 0x000000101c357819 */ /* 0x000fe40000010e09 */
[----:B------:R-:W-:-:S02]  /*2d60*/  SHF.L.W.U32.HI R11, R10, 0x1, R39 ;  /* 0x000000010a0b7819 */ /* 0x000fc40000010e27 */
[----:B------:R-:W-:Y:S02]  /*2d70*/  SHF.L.W.U32.HI R10, R39, 0x1, R10 ;  /* 0x00000001270a7819 */ /* 0x000fe40000010e0a */
[----:B------:R-:W-:Y:S02]  /*2d80*/  SHF.L.W.U32.HI R56, R15, 0x10, R16 ;  /* 0x000000100f387819 */ /* 0x000fe40000010e10 */
[----:B------:R-:W-:Y:S02]  /*2d90*/  SHF.L.W.U32.HI R54, R9, 0x10, R28 ;  /* 0x0000001009367819 */ /* 0x000fe40000010e1c */
[----:B------:R-:W-:Y:S02]  /*2da0*/  IADD3 R39, P1, PT, R44, R14, RZ ;  /* 0x0000000e2c277210 */ /* 0x000fe40007f3e0ff */
[----:B------:R-:W-:Y:S02]  /*2db0*/  ISETP.NE.AND P0, PT, R2, 0xc, PT ;  /* 0x0000000c0200780c */ /* 0x000fe40003f05270 */
[----:B------:R-:W-:-:S02]  /*2dc0*/  IADD3 R48, P2, PT, R55, R26, RZ ;  /* 0x0000001a37307210 */ /* 0x000fc40007f5e0ff */
[----:B------:R-:W-:Y:S01]  /*2dd0*/  IADD3 R58, P3, PT, R53, R58, RZ ;  /* 0x0000003a353a7210 */ /* 0x000fe20007f7e0ff */
[----:B------:R-:W-:Y:S02]  /*2de0*/  IMAD.X R40, R41, 0x1, R40, P1 ;  /* 0x0000000129287824 */ /* 0x000fe400008e0628 */
[----:B------:R-:W-:Y:S02]  /*2df0*/  IMAD.X R64, R56, 0x1, R31, P2 ;  /* 0x0000000138407824 */ /* 0x000fe400010e061f */
[----:B------:R-:W-:Y:S01]  /*2e00*/  IMAD.X R57, R54, 0x1, R57, P3 ;  /* 0x0000000136397824 */ /* 0x000fe200018e0639 */
[----:B------:R-:W-:Y:S02]  /*2e10*/  LOP3.LUT R12, R30, R39, RZ, 0x3c, !PT ;  /* 0x000000271e0c7212 */ /* 0x000fe400078e3cff */
[----:B------:R-:W-:Y:S02]  /*2e20*/  LOP3.LUT R22, R63, R48, RZ, 0x3c, !PT ;  /* 0x000000303f167212 */ /* 0x000fe400078e3cff */
[----:B------:R-:W-:-:S02]  /*2e30*/  LOP3.LUT R29, R29, R40, RZ, 0x3c, !PT ;  /* 0x000000281d1d7212 */ /* 0x000fc400078e3cff */
[----:B------:R-:W-:Y:S02]  /*2e40*/  LOP3.LUT R8, R65, R58, RZ, 0x3c, !PT ;  /* 0x0000003a41087212 */ /* 0x000fe400078e3cff */
[----:B------:R-:W-:Y:S02]  /*2e50*/  LOP3.LUT R45, R45, R64, RZ, 0x3c, !PT ;  /* 0x000000402d2d7212 */ /* 0x000fe400078e3cff */
[----:B------:R-:W-:Y:S01]  /*2e60*/  LOP3.LUT R47, R47, R57, RZ, 0x3c, !PT ;  /* 0x000000392f2f7212 */ /* 0x000fe200078e3cff */
[----:B------:R-:W-:Y:S01]  /*2e70*/  VIADD R34, R34, 0x10 ;  /* 0x0000001022227836 */ /* 0x000fe20000000000 */
[----:B------:R-:W-:Y:S02]  /*2e80*/  SHF.L.W.U32.HI R13, R12, 0x1, R29 ;  /* 0x000000010c0d7819 */ /* 0x000fe40000010e1d */
[----:B------:R-:W-:Y:S02]  /*2e90*/  SHF.L.W.U32.HI R23, R22, 0x1, R45 ;  /* 0x0000000116177819 */ /* 0x000fe40000010e2d */
[----:B------:R-:W-:-:S02]  /*2ea0*/  SHF.L.W.U32.HI R9, R8, 0x1, R47 ;  /* 0x0000000108097819 */ /* 0x000fc40000010e2f */
[----:B------:R-:W-:Y:S02]  /*2eb0*/  SHF.L.W.U32.HI R12, R29, 0x1, R12 ;  /* 0x000000011d0c7819 */ /* 0x000fe40000010e0c */
[----:B------:R-:W-:Y:S02]  /*2ec0*/  SHF.L.W.U32.HI R22, R45, 0x1, R22 ;  /* 0x000000012d167819 */ /* 0x000fe40000010e16 */
[----:B------:R-:W-:Y:S01]  /*2ed0*/  SHF.L.W.U32.HI R8, R47, 0x1, R8 ;  /* 0x000000012f087819 */ /* 0x000fe20000010e08 */
[----:B------:R-:W-:Y:S06]  /*2ee0*/  @P0 BRA `(.L_x_18) ;  /* 0xfffffff000700947 */ /* 0x000fec000383ffff */
[----:B------:R-:W-:Y:S05]  /*2ef0*/  BSYNC.RECONVERGENT B0 ;  /* 0x0000000000007941 */ /* 0x000fea0003800200 */
.L_x_17:
[----:B------:R-:W-:Y:S02]  /*2f00*/  MOV R2, 0x8 ;  /* 0x0000000800027802 */ /* 0x000fe40000000f00 */
[----:B------:R-:W-:Y:S02]  /*2f10*/  LOP3.LUT R36, R3, R36, R62, 0x96, !PT ;  /* 0x0000002403247212 */ /* 0x000fe400078e963e */
[----:B------:R-:W-:Y:S02]  /*2f20*/  LOP3.LUT R18, R18, R48, R17, 0x96, !PT ;  /* 0x0000003012127212 */ /* 0x000fe400078e9611 */
[----:B------:R-:W0:Y:S01]  /*2f30*/  LDC.64 R2, c[0x4][R2] ;  /* 0x0100000002027b82 */ /* 0x000e220000000a00 */
[----:B------:R-:W-:Y:S02]  /*2f40*/  LOP3.LUT R19, R19, R64, R43, 0x96, !PT ;  /* 0x0000004013137212 */ /* 0x000fe400078e962b */
[----:B------:R-:W-:Y:S02]  /*2f50*/  LOP3.LUT R58, R20, R58, R51, 0x96, !PT ;  /* 0x0000003a143a7212 */ /* 0x000fe400078e9633 */
[----:B------:R-:W-:-:S02]  /*2f60*/  LOP3.LUT R57, R21, R57, R52, 0x96, !PT ;  /* 0x0000003915397212 */ /* 0x000fc400078e9634 */
[----:B------:R-:W-:Y:S02]  /*2f70*/  LOP3.LUT R35, R0, R35, R60, 0x96, !PT ;  /* 0x0000002300237212 */ /* 0x000fe400078e963c */
[----:B------:R-:W-:Y:S02]  /*2f80*/  LOP3.LUT R39, R6, R39, R49, 0x96, !PT ;  /* 0x0000002706277212 */ /* 0x000fe400078e9631 */
[----:B------:R-:W-:Y:S02]  /*2f90*/  LOP3.LUT R40, R7, R40, R50, 0x96, !PT ;  /* 0x0000002807287212 */ /* 0x000fe400078e9632 */
[C-C-:B------:R-:W-:Y:S02]  /*2fa0*/  SHF.R.U64 R16, R18.reuse, 0x8, R19.reuse ;  /* 0x0000000812107819 */ /* 0x140fe40000001213 */
[C-C-:B------:R-:W-:Y:S02]  /*2fb0*/  SHF.R.U64 R17, R18.reuse, 0x10, R19.reuse ;  /* 0x0000001012117819 */ /* 0x140fe40000001213 */
[----:B------:R-:W-:-:S02]  /*2fc0*/  SHF.R.U64 R22, R18, 0x18, R19 ;  /* 0x0000001812167819 */ /* 0x000fc40000001213 */
[--C-:B------:R-:W-:Y:S02]  /*2fd0*/  SHF.R.U32.HI R23, RZ, 0x8, R19.reuse ;  /* 0x00000008ff177819 */ /* 0x100fe40000011613 */
[--C-:B------:R-:W-:Y:S02]  /*2fe0*/  SHF.R.U32.HI R24, RZ, 0x10, R19.reuse ;  /* 0x00000010ff187819 */ /* 0x100fe40000011613 */
[----:B------:R-:W-:Y:S02]  /*2ff0*/  SHF.R.U32.HI R25, RZ, 0x18, R19 ;  /* 0x00000018ff197819 */ /* 0x000fe40000011613 */
        /* <DEDUP_REMOVED lines=17> */
[----:B0-----:R-:W-:-:S07]  /*3110*/  SHF.R.U32.HI R47, RZ, 0x18, R40 ;  /* 0x00000018ff2f7819 */ /* 0x001fce0000011628 */
[----:B------:R-:W-:-:S07]  /*3120*/  LEPC R20, `(.L_x_19) ;  /* 0x000000001014794e */ /* 0x000fce0000000000 */
[----:B------:R-:W-:Y:S05]  /*3130*/  CALL.ABS.NOINC R2 ;  /* 0x0000000002007343 */ /* 0x000fea0003c00000 */
.L_x_19:
[----:B------:R-:W0:Y:S02]  /*3140*/  LDC.64 R2, c[0x0][0x398] ;  /* 0x0000e600ff027b82 */ /* 0x000e240000000a00 */
[----:B0-----:R-:W-:Y:S04]  /*3150*/  STG.E.U8 desc[UR36][R2.64], R18 ;  /* 0x0000001202007986 */ /* 0x001fe8000c101124 */
[----:B------:R-:W-:Y:S04]  /*3160*/  STG.E.U8 desc[UR36][R2.64+0x4], R19 ;  /* 0x0000041302007986 */ /* 0x000fe8000c101124 */
        /* <DEDUP_REMOVED lines=29> */
[----:B------:R-:W-:Y:S01]  /*3340*/  STG.E.U8 desc[UR36][R2.64+0x1f], R47 ;  /* 0x00001f2f02007986 */ /* 0x000fe2000c101124 */
[----:B------:R-:W-:Y:S05]  /*3350*/  EXIT ;  /* 0x000000000000794d */ /* 0x000fea0003800000 */
.L_x_20:
[----:B------:R-:W-:-:S00]  /*3360*/  BRA `(.L_x_20) ;  /* 0xfffffffc00fc7947 */ /* 0x000fc0000383ffff */
[----:B------:R-:W-:-:S00]  /*3370*/  NOP ;  /* 0x0000000000007918 */ /* 0x000fc00000000000 */
        /* <DEDUP_REMOVED lines=8> */
.L_x_21:


//--------------------- .nv.shared.reserved.0     --------------------------
	.section	.nv.shared.reserved.0,"aw",@nobits
	.weak		__nv_reservedSMEM_offset_0_alias
	.size		__nv_reservedSMEM_offset_0_alias, 0, 64
	.other		__nv_reservedSMEM_offset_0_alias,@"STO_CUDA_RESERVED_SHARED STV_DEFAULT"
__nv_reservedSMEM_offset_0_alias:
	.zero		0
	.zero		64


//--------------------- .nv.constant0._Z10hashKernelPhmS_S_ --------------------------
	.section	.nv.constant0._Z10hashKernelPhmS_S_,"a",@progbits
	.sectionflags	@""
	.align	4
.nv.constant0._Z10hashKernelPhmS_S_:
	.zero		928


//--------------------- SYMBOLS --------------------------

	.type		.nv.reservedSmem.offset0,@object
	.size		.nv.reservedSmem.offset0,0x4
	.type		malloc,@function
	.type		free,@function
